//
// Generated by NVIDIA NVVM Compiler
//
// Compiler Build ID: CL-36424714
// Cuda compilation tools, release 13.0, V13.0.88
// Based on NVVM 20.0.0
//

.version 9.0
.target sm_100
.address_size 64

	// .globl	_Z15init_conditionsPfS_S_S_S_S_S_S_iii
.func  (.param .b64 func_retval0) __internal_accurate_pow
(
	.param .b64 __internal_accurate_pow_param_0
)
;
.const .align 4 .b8 basis[8192];
.const .align 4 .b8 basis_grad_x[8192];
.const .align 4 .b8 basis_grad_y[8192];
.const .align 4 .b8 basis_side[4096];
.const .align 4 .b8 basis_vertex[1024];
.const .align 4 .b8 w[128];
.const .align 4 .b8 w_oned[64];
.const .align 4 .b8 r1[128];
.const .align 4 .b8 r2[128];
.const .align 4 .b8 r_oned[128];
// _ZZ12min_jacobianPfS_iE5s_min has been demoted

.visible .entry _Z15init_conditionsPfS_S_S_S_S_S_S_iii(
	.param .u64 .ptr .align 1 _Z15init_conditionsPfS_S_S_S_S_S_S_iii_param_0,
	.param .u64 .ptr .align 1 _Z15init_conditionsPfS_S_S_S_S_S_S_iii_param_1,
	.param .u64 .ptr .align 1 _Z15init_conditionsPfS_S_S_S_S_S_S_iii_param_2,
	.param .u64 .ptr .align 1 _Z15init_conditionsPfS_S_S_S_S_S_S_iii_param_3,
	.param .u64 .ptr .align 1 _Z15init_conditionsPfS_S_S_S_S_S_S_iii_param_4,
	.param .u64 .ptr .align 1 _Z15init_conditionsPfS_S_S_S_S_S_S_iii_param_5,
	.param .u64 .ptr .align 1 _Z15init_conditionsPfS_S_S_S_S_S_S_iii_param_6,
	.param .u64 .ptr .align 1 _Z15init_conditionsPfS_S_S_S_S_S_S_iii_param_7,
	.param .u32 _Z15init_conditionsPfS_S_S_S_S_S_S_iii_param_8,
	.param .u32 _Z15init_conditionsPfS_S_S_S_S_S_S_iii_param_9,
	.param .u32 _Z15init_conditionsPfS_S_S_S_S_S_S_iii_param_10
)
{
	.reg .pred 	%p<22>;
	.reg .b32 	%r<62>;
	.reg .b32 	%f<309>;
	.reg .b64 	%rd<103>;

	ld.param.u64 	%rd20, [_Z15init_conditionsPfS_S_S_S_S_S_S_iii_param_0];
	ld.param.u64 	%rd17, [_Z15init_conditionsPfS_S_S_S_S_S_S_iii_param_2];
	ld.param.u64 	%rd18, [_Z15init_conditionsPfS_S_S_S_S_S_S_iii_param_4];
	ld.param.u64 	%rd19, [_Z15init_conditionsPfS_S_S_S_S_S_S_iii_param_6];
	ld.param.u32 	%r27, [_Z15init_conditionsPfS_S_S_S_S_S_S_iii_param_8];
	ld.param.u32 	%r28, [_Z15init_conditionsPfS_S_S_S_S_S_S_iii_param_9];
	ld.param.u32 	%r29, [_Z15init_conditionsPfS_S_S_S_S_S_S_iii_param_10];
	cvta.to.global.u64 	%rd1, %rd20;
	mov.u32 	%r30, %ntid.x;
	mov.u32 	%r31, %ctaid.x;
	mov.u32 	%r32, %tid.x;
	mad.lo.s32 	%r1, %r30, %r31, %r32;
	setp.ge.s32 	%p1, %r1, %r29;
	setp.lt.s32 	%p2, %r28, 1;
	or.pred  	%p3, %p1, %p2;
	@%p3 bra 	$L__BB0_26;
	cvta.to.global.u64 	%rd2, %rd18;
	cvta.to.global.u64 	%rd3, %rd19;
	cvta.to.global.u64 	%rd4, %rd17;
	setp.lt.s32 	%p4, %r27, 1;
	mul.lo.s32 	%r2, %r29, %r28;
	add.s32 	%r3, %r2, %r1;
	@%p4 bra 	$L__BB0_15;
	and.b32  	%r4, %r27, 7;
	and.b32  	%r5, %r27, 2147483640;
	neg.s32 	%r6, %r5;
	mul.wide.s32 	%rd43, %r1, 4;
	add.s64 	%rd5, %rd4, %rd43;
	add.s64 	%rd6, %rd3, %rd43;
	add.s64 	%rd7, %rd2, %rd43;
	mov.b32 	%r53, 0;
	mul.wide.s32 	%rd95, %r2, 4;
	mov.u64 	%rd84, r1;
$L__BB0_3:
	setp.lt.u32 	%p13, %r27, 8;
	ld.global.f32 	%f4, [%rd7];
	ld.global.f32 	%f5, [%rd6];
	ld.global.f32 	%f6, [%rd5];
	mul.lo.s32 	%r8, %r53, %r27;
	mov.b32 	%r56, 0;
	mov.f32 	%f306, 0f00000000;
	@%p13 bra 	$L__BB0_6;
	mul.wide.u32 	%rd47, %r8, 4;
	mov.u64 	%rd48, basis;
	add.s64 	%rd49, %rd48, %rd47;
	add.s64 	%rd99, %rd49, 16;
	mov.u64 	%rd50, r1;
	add.s64 	%rd102, %rd50, 16;
	mov.u64 	%rd51, r2;
	add.s64 	%rd101, %rd51, 16;
	mov.u64 	%rd52, w;
	add.s64 	%rd100, %rd52, 16;
	mov.f32 	%f306, 0f00000000;
	mov.u32 	%r54, %r6;
$L__BB0_5:
	.pragma "nounroll";
	ld.const.f32 	%f59, [%rd102+-16];
	ld.const.f32 	%f60, [%rd101+-16];
	mul.f32 	%f61, %f60, %f5;
	fma.rn.f32 	%f62, %f59, %f4, %f61;
	mov.f32 	%f63, 0f3F800000;
	sub.f32 	%f64, %f63, %f59;
	sub.f32 	%f65, %f64, %f60;
	fma.rn.f32 	%f66, %f65, %f6, %f62;
	ld.const.f32 	%f67, [%rd100+-16];
	mul.f32 	%f68, %f67, %f66;
	ld.const.f32 	%f69, [%rd99+-16];
	fma.rn.f32 	%f70, %f69, %f68, %f305;
	mul.f32 	%f71, %f67, 0f00000000;
	fma.rn.f32 	%f72, %f69, %f71, %f306;
	fma.rn.f32 	%f73, %f67, %f69, %f307;
	fma.rn.f32 	%f74, %f69, %f71, %f308;
	ld.const.f32 	%f75, [%rd102+-12];
	ld.const.f32 	%f76, [%rd101+-12];
	mul.f32 	%f77, %f76, %f5;
	fma.rn.f32 	%f78, %f75, %f4, %f77;
	sub.f32 	%f79, %f63, %f75;
	sub.f32 	%f80, %f79, %f76;
	fma.rn.f32 	%f81, %f80, %f6, %f78;
	ld.const.f32 	%f82, [%rd100+-12];
	mul.f32 	%f83, %f82, %f81;
	ld.const.f32 	%f84, [%rd99+-12];
	fma.rn.f32 	%f85, %f84, %f83, %f70;
	mul.f32 	%f86, %f82, 0f00000000;
	fma.rn.f32 	%f87, %f84, %f86, %f72;
	fma.rn.f32 	%f88, %f82, %f84, %f73;
	fma.rn.f32 	%f89, %f84, %f86, %f74;
	ld.const.f32 	%f90, [%rd102+-8];
	ld.const.f32 	%f91, [%rd101+-8];
	mul.f32 	%f92, %f91, %f5;
	fma.rn.f32 	%f93, %f90, %f4, %f92;
	sub.f32 	%f94, %f63, %f90;
	sub.f32 	%f95, %f94, %f91;
	fma.rn.f32 	%f96, %f95, %f6, %f93;
	ld.const.f32 	%f97, [%rd100+-8];
	mul.f32 	%f98, %f97, %f96;
	ld.const.f32 	%f99, [%rd99+-8];
	fma.rn.f32 	%f100, %f99, %f98, %f85;
	mul.f32 	%f101, %f97, 0f00000000;
	fma.rn.f32 	%f102, %f99, %f101, %f87;
	fma.rn.f32 	%f103, %f97, %f99, %f88;
	fma.rn.f32 	%f104, %f99, %f101, %f89;
	ld.const.f32 	%f105, [%rd102+-4];
	ld.const.f32 	%f106, [%rd101+-4];
	mul.f32 	%f107, %f106, %f5;
	fma.rn.f32 	%f108, %f105, %f4, %f107;
	sub.f32 	%f109, %f63, %f105;
	sub.f32 	%f110, %f109, %f106;
	fma.rn.f32 	%f111, %f110, %f6, %f108;
	ld.const.f32 	%f112, [%rd100+-4];
	mul.f32 	%f113, %f112, %f111;
	ld.const.f32 	%f114, [%rd99+-4];
	fma.rn.f32 	%f115, %f114, %f113, %f100;
	mul.f32 	%f116, %f112, 0f00000000;
	fma.rn.f32 	%f117, %f114, %f116, %f102;
	fma.rn.f32 	%f118, %f112, %f114, %f103;
	fma.rn.f32 	%f119, %f114, %f116, %f104;
	ld.const.f32 	%f120, [%rd102];
	ld.const.f32 	%f121, [%rd101];
	mul.f32 	%f122, %f121, %f5;
	fma.rn.f32 	%f123, %f120, %f4, %f122;
	sub.f32 	%f124, %f63, %f120;
	sub.f32 	%f125, %f124, %f121;
	fma.rn.f32 	%f126, %f125, %f6, %f123;
	ld.const.f32 	%f127, [%rd100];
	mul.f32 	%f128, %f127, %f126;
	ld.const.f32 	%f129, [%rd99];
	fma.rn.f32 	%f130, %f129, %f128, %f115;
	mul.f32 	%f131, %f127, 0f00000000;
	fma.rn.f32 	%f132, %f129, %f131, %f117;
	fma.rn.f32 	%f133, %f127, %f129, %f118;
	fma.rn.f32 	%f134, %f129, %f131, %f119;
	ld.const.f32 	%f135, [%rd102+4];
	ld.const.f32 	%f136, [%rd101+4];
	mul.f32 	%f137, %f136, %f5;
	fma.rn.f32 	%f138, %f135, %f4, %f137;
	sub.f32 	%f139, %f63, %f135;
	sub.f32 	%f140, %f139, %f136;
	fma.rn.f32 	%f141, %f140, %f6, %f138;
	ld.const.f32 	%f142, [%rd100+4];
	mul.f32 	%f143, %f142, %f141;
	ld.const.f32 	%f144, [%rd99+4];
	fma.rn.f32 	%f145, %f144, %f143, %f130;
	mul.f32 	%f146, %f142, 0f00000000;
	fma.rn.f32 	%f147, %f144, %f146, %f132;
	fma.rn.f32 	%f148, %f142, %f144, %f133;
	fma.rn.f32 	%f149, %f144, %f146, %f134;
	ld.const.f32 	%f150, [%rd102+8];
	ld.const.f32 	%f151, [%rd101+8];
	mul.f32 	%f152, %f151, %f5;
	fma.rn.f32 	%f153, %f150, %f4, %f152;
	sub.f32 	%f154, %f63, %f150;
	sub.f32 	%f155, %f154, %f151;
	fma.rn.f32 	%f156, %f155, %f6, %f153;
	ld.const.f32 	%f157, [%rd100+8];
	mul.f32 	%f158, %f157, %f156;
	ld.const.f32 	%f159, [%rd99+8];
	fma.rn.f32 	%f160, %f159, %f158, %f145;
	mul.f32 	%f161, %f157, 0f00000000;
	fma.rn.f32 	%f162, %f159, %f161, %f147;
	fma.rn.f32 	%f163, %f157, %f159, %f148;
	fma.rn.f32 	%f164, %f159, %f161, %f149;
	ld.const.f32 	%f165, [%rd102+12];
	ld.const.f32 	%f166, [%rd101+12];
	mul.f32 	%f167, %f166, %f5;
	fma.rn.f32 	%f168, %f165, %f4, %f167;
	sub.f32 	%f169, %f63, %f165;
	sub.f32 	%f170, %f169, %f166;
	fma.rn.f32 	%f171, %f170, %f6, %f168;
	ld.const.f32 	%f172, [%rd100+12];
	mul.f32 	%f173, %f172, %f171;
	ld.const.f32 	%f174, [%rd99+12];
	fma.rn.f32 	%f305, %f174, %f173, %f160;
	mul.f32 	%f175, %f172, 0f00000000;
	fma.rn.f32 	%f306, %f174, %f175, %f162;
	fma.rn.f32 	%f307, %f172, %f174, %f163;
	fma.rn.f32 	%f308, %f174, %f175, %f164;
	add.s32 	%r54, %r54, 8;
	add.s64 	%rd102, %rd102, 32;
	add.s64 	%rd101, %rd101, 32;
	add.s64 	%rd100, %rd100, 32;
	add.s64 	%rd99, %rd99, 32;
	setp.ne.s32 	%p14, %r54, 0;
	mov.u32 	%r56, %r5;
	@%p14 bra 	$L__BB0_5;
$L__BB0_6:
	setp.eq.s32 	%p15, %r4, 0;
	@%p15 bra 	$L__BB0_14;
	add.s32 	%r46, %r4, -1;
	setp.lt.u32 	%p16, %r46, 3;
	@%p16 bra 	$L__BB0_9;
	cvt.u64.u32 	%rd53, %r56;
	mul.wide.u32 	%rd54, %r56, 4;
	mov.u64 	%rd55, r1;
	add.s64 	%rd56, %rd55, %rd54;
	ld.const.f32 	%f177, [%rd56];
	mov.u64 	%rd57, r2;
	add.s64 	%rd58, %rd57, %rd54;
	ld.const.f32 	%f178, [%rd58];
	mul.f32 	%f179, %f178, %f5;
	fma.rn.f32 	%f180, %f177, %f4, %f179;
	mov.f32 	%f181, 0f3F800000;
	sub.f32 	%f182, %f181, %f177;
	sub.f32 	%f183, %f182, %f178;
	fma.rn.f32 	%f184, %f183, %f6, %f180;
	mov.u64 	%rd59, w;
	add.s64 	%rd60, %rd59, %rd54;
	ld.const.f32 	%f185, [%rd60];
	mul.f32 	%f186, %f185, %f184;
	add.s32 	%r47, %r56, %r8;
	mul.wide.u32 	%rd61, %r47, 4;
	mov.u64 	%rd62, basis;
	add.s64 	%rd63, %rd62, %rd61;
	ld.const.f32 	%f187, [%rd63];
	fma.rn.f32 	%f188, %f187, %f186, %f305;
	mul.f32 	%f189, %f185, 0f00000000;
	fma.rn.f32 	%f190, %f187, %f189, %f306;
	fma.rn.f32 	%f191, %f185, %f187, %f307;
	fma.rn.f32 	%f192, %f187, %f189, %f308;
	ld.const.f32 	%f193, [%rd56+4];
	ld.const.f32 	%f194, [%rd58+4];
	mul.f32 	%f195, %f194, %f5;
	fma.rn.f32 	%f196, %f193, %f4, %f195;
	sub.f32 	%f197, %f181, %f193;
	sub.f32 	%f198, %f197, %f194;
	fma.rn.f32 	%f199, %f198, %f6, %f196;
	ld.const.f32 	%f200, [%rd60+4];
	mul.f32 	%f201, %f200, %f199;
	cvt.u64.u32 	%rd64, %r8;
	add.s64 	%rd65, %rd53, %rd64;
	shl.b64 	%rd66, %rd65, 2;
	add.s64 	%rd67, %rd62, %rd66;
	ld.const.f32 	%f202, [%rd67+4];
	fma.rn.f32 	%f203, %f202, %f201, %f188;
	mul.f32 	%f204, %f200, 0f00000000;
	fma.rn.f32 	%f205, %f202, %f204, %f190;
	fma.rn.f32 	%f206, %f200, %f202, %f191;
	fma.rn.f32 	%f207, %f202, %f204, %f192;
	ld.const.f32 	%f208, [%rd56+8];
	ld.const.f32 	%f209, [%rd58+8];
	mul.f32 	%f210, %f209, %f5;
	fma.rn.f32 	%f211, %f208, %f4, %f210;
	sub.f32 	%f212, %f181, %f208;
	sub.f32 	%f213, %f212, %f209;
	fma.rn.f32 	%f214, %f213, %f6, %f211;
	ld.const.f32 	%f215, [%rd60+8];
	mul.f32 	%f216, %f215, %f214;
	ld.const.f32 	%f217, [%rd67+8];
	fma.rn.f32 	%f218, %f217, %f216, %f203;
	mul.f32 	%f219, %f215, 0f00000000;
	fma.rn.f32 	%f220, %f217, %f219, %f205;
	fma.rn.f32 	%f221, %f215, %f217, %f206;
	fma.rn.f32 	%f222, %f217, %f219, %f207;
	ld.const.f32 	%f223, [%rd56+12];
	ld.const.f32 	%f224, [%rd58+12];
	mul.f32 	%f225, %f224, %f5;
	fma.rn.f32 	%f226, %f223, %f4, %f225;
	sub.f32 	%f227, %f181, %f223;
	sub.f32 	%f228, %f227, %f224;
	fma.rn.f32 	%f229, %f228, %f6, %f226;
	ld.const.f32 	%f230, [%rd60+12];
	mul.f32 	%f231, %f230, %f229;
	ld.const.f32 	%f232, [%rd67+12];
	fma.rn.f32 	%f305, %f232, %f231, %f218;
	mul.f32 	%f233, %f230, 0f00000000;
	fma.rn.f32 	%f306, %f232, %f233, %f220;
	fma.rn.f32 	%f307, %f230, %f232, %f221;
	fma.rn.f32 	%f308, %f232, %f233, %f222;
	add.s32 	%r56, %r56, 4;
$L__BB0_9:
	and.b32  	%r48, %r27, 3;
	setp.eq.s32 	%p17, %r48, 0;
	@%p17 bra 	$L__BB0_14;
	setp.eq.s32 	%p18, %r48, 1;
	@%p18 bra 	$L__BB0_12;
	cvt.u64.u32 	%rd68, %r56;
	mul.wide.u32 	%rd69, %r56, 4;
	mov.u64 	%rd70, r1;
	add.s64 	%rd71, %rd70, %rd69;
	ld.const.f32 	%f235, [%rd71];
	mov.u64 	%rd72, r2;
	add.s64 	%rd73, %rd72, %rd69;
	ld.const.f32 	%f236, [%rd73];
	mul.f32 	%f237, %f236, %f5;
	fma.rn.f32 	%f238, %f235, %f4, %f237;
	mov.f32 	%f239, 0f3F800000;
	sub.f32 	%f240, %f239, %f235;
	sub.f32 	%f241, %f240, %f236;
	fma.rn.f32 	%f242, %f241, %f6, %f238;
	mov.u64 	%rd74, w;
	add.s64 	%rd75, %rd74, %rd69;
	ld.const.f32 	%f243, [%rd75];
	mul.f32 	%f244, %f243, %f242;
	add.s32 	%r49, %r56, %r8;
	mul.wide.u32 	%rd76, %r49, 4;
	mov.u64 	%rd77, basis;
	add.s64 	%rd78, %rd77, %rd76;
	ld.const.f32 	%f245, [%rd78];
	fma.rn.f32 	%f246, %f245, %f244, %f305;
	mul.f32 	%f247, %f243, 0f00000000;
	fma.rn.f32 	%f248, %f245, %f247, %f306;
	fma.rn.f32 	%f249, %f243, %f245, %f307;
	fma.rn.f32 	%f250, %f245, %f247, %f308;
	ld.const.f32 	%f251, [%rd71+4];
	ld.const.f32 	%f252, [%rd73+4];
	mul.f32 	%f253, %f252, %f5;
	fma.rn.f32 	%f254, %f251, %f4, %f253;
	sub.f32 	%f255, %f239, %f251;
	sub.f32 	%f256, %f255, %f252;
	fma.rn.f32 	%f257, %f256, %f6, %f254;
	ld.const.f32 	%f258, [%rd75+4];
	mul.f32 	%f259, %f258, %f257;
	cvt.u64.u32 	%rd79, %r8;
	add.s64 	%rd80, %rd68, %rd79;
	shl.b64 	%rd81, %rd80, 2;
	add.s64 	%rd82, %rd77, %rd81;
	ld.const.f32 	%f260, [%rd82+4];
	fma.rn.f32 	%f305, %f260, %f259, %f246;
	mul.f32 	%f261, %f258, 0f00000000;
	fma.rn.f32 	%f306, %f260, %f261, %f248;
	fma.rn.f32 	%f307, %f258, %f260, %f249;
	fma.rn.f32 	%f308, %f260, %f261, %f250;
	add.s32 	%r56, %r56, 2;
$L__BB0_12:
	and.b32  	%r50, %r27, 1;
	setp.eq.b32 	%p19, %r50, 1;
	not.pred 	%p20, %p19;
	@%p20 bra 	$L__BB0_14;
	mul.wide.u32 	%rd83, %r56, 4;
	add.s64 	%rd85, %rd84, %rd83;
	ld.const.f32 	%f262, [%rd85];
	mov.u64 	%rd86, r2;
	add.s64 	%rd87, %rd86, %rd83;
	ld.const.f32 	%f263, [%rd87];
	mul.f32 	%f264, %f263, %f5;
	fma.rn.f32 	%f265, %f262, %f4, %f264;
	mov.f32 	%f266, 0f3F800000;
	sub.f32 	%f267, %f266, %f262;
	sub.f32 	%f268, %f267, %f263;
	fma.rn.f32 	%f269, %f268, %f6, %f265;
	mov.u64 	%rd88, w;
	add.s64 	%rd89, %rd88, %rd83;
	ld.const.f32 	%f270, [%rd89];
	mul.f32 	%f271, %f270, %f269;
	add.s32 	%r51, %r56, %r8;
	mul.wide.u32 	%rd90, %r51, 4;
	mov.u64 	%rd91, basis;
	add.s64 	%rd92, %rd91, %rd90;
	ld.const.f32 	%f272, [%rd92];
	fma.rn.f32 	%f305, %f272, %f271, %f305;
	mul.f32 	%f273, %f270, 0f00000000;
	fma.rn.f32 	%f306, %f272, %f273, %f306;
	fma.rn.f32 	%f307, %f270, %f272, %f307;
	fma.rn.f32 	%f308, %f272, %f273, %f308;
$L__BB0_14:
	mad.lo.s32 	%r52, %r53, %r29, %r1;
	mul.wide.s32 	%rd93, %r52, 4;
	add.s64 	%rd94, %rd1, %rd93;
	st.global.f32 	[%rd94], %f305;
	add.s64 	%rd96, %rd94, %rd95;
	st.global.f32 	[%rd96], %f306;
	add.s64 	%rd97, %rd96, %rd95;
	st.global.f32 	[%rd97], %f307;
	add.s64 	%rd98, %rd97, %rd95;
	st.global.f32 	[%rd98], %f308;
	add.s32 	%r53, %r53, 1;
	setp.eq.s32 	%p21, %r53, %r28;
	@%p21 bra 	$L__BB0_26;
	bra.uni 	$L__BB0_3;
$L__BB0_15:
	and.b32  	%r17, %r28, 7;
	setp.lt.u32 	%p5, %r28, 8;
	mov.b32 	%r60, 0;
	@%p5 bra 	$L__BB0_18;
	and.b32  	%r60, %r28, 2147483640;
	mov.b32 	%r58, 0;
	mul.wide.s32 	%rd23, %r29, 4;
$L__BB0_17:
	.pragma "nounroll";
	mad.lo.s32 	%r35, %r58, %r29, %r3;
	mul.wide.s32 	%rd21, %r35, 4;
	add.s64 	%rd22, %rd1, %rd21;
	mov.b32 	%r36, 0;
	st.global.u32 	[%rd22], %r36;
	add.s64 	%rd24, %rd22, %rd23;
	st.global.u32 	[%rd24], %r36;
	add.s64 	%rd25, %rd24, %rd23;
	st.global.u32 	[%rd25], %r36;
	add.s64 	%rd26, %rd25, %rd23;
	st.global.u32 	[%rd26], %r36;
	add.s64 	%rd27, %rd26, %rd23;
	st.global.u32 	[%rd27], %r36;
	add.s64 	%rd28, %rd27, %rd23;
	st.global.u32 	[%rd28], %r36;
	add.s64 	%rd29, %rd28, %rd23;
	st.global.u32 	[%rd29], %r36;
	add.s64 	%rd30, %rd29, %rd23;
	st.global.u32 	[%rd30], %r36;
	add.s32 	%r58, %r58, 8;
	setp.ne.s32 	%p6, %r58, %r60;
	@%p6 bra 	$L__BB0_17;
$L__BB0_18:
	setp.eq.s32 	%p7, %r17, 0;
	@%p7 bra 	$L__BB0_26;
	and.b32  	%r22, %r28, 3;
	setp.lt.u32 	%p8, %r17, 4;
	@%p8 bra 	$L__BB0_21;
	mad.lo.s32 	%r37, %r60, %r29, %r3;
	mul.wide.s32 	%rd31, %r37, 4;
	add.s64 	%rd32, %rd1, %rd31;
	mov.b32 	%r38, 0;
	st.global.u32 	[%rd32], %r38;
	mul.wide.s32 	%rd33, %r29, 4;
	add.s64 	%rd34, %rd32, %rd33;
	st.global.u32 	[%rd34], %r38;
	add.s64 	%rd35, %rd34, %rd33;
	st.global.u32 	[%rd35], %r38;
	add.s64 	%rd36, %rd35, %rd33;
	st.global.u32 	[%rd36], %r38;
	add.s32 	%r60, %r60, 4;
$L__BB0_21:
	setp.eq.s32 	%p9, %r22, 0;
	@%p9 bra 	$L__BB0_26;
	setp.eq.s32 	%p10, %r22, 1;
	@%p10 bra 	$L__BB0_24;
	mad.lo.s32 	%r39, %r60, %r29, %r3;
	mul.wide.s32 	%rd37, %r39, 4;
	add.s64 	%rd38, %rd1, %rd37;
	mov.b32 	%r40, 0;
	st.global.u32 	[%rd38], %r40;
	mul.wide.s32 	%rd39, %r29, 4;
	add.s64 	%rd40, %rd38, %rd39;
	st.global.u32 	[%rd40], %r40;
	add.s32 	%r60, %r60, 2;
$L__BB0_24:
	and.b32  	%r41, %r28, 1;
	setp.eq.b32 	%p11, %r41, 1;
	not.pred 	%p12, %p11;
	@%p12 bra 	$L__BB0_26;
	mad.lo.s32 	%r42, %r60, %r29, %r3;
	mul.wide.s32 	%rd41, %r42, 4;
	add.s64 	%rd42, %rd1, %rd41;
	mov.b32 	%r43, 0;
	st.global.u32 	[%rd42], %r43;
$L__BB0_26:
	ret;

}
	// .globl	_Z12min_jacobianPfS_i
.visible .entry _Z12min_jacobianPfS_i(
	.param .u64 .ptr .align 1 _Z12min_jacobianPfS_i_param_0,
	.param .u64 .ptr .align 1 _Z12min_jacobianPfS_i_param_1,
	.param .u32 _Z12min_jacobianPfS_i_param_2
)
{
	.reg .pred 	%p<24>;
	.reg .b32 	%r<20>;
	.reg .b32 	%f<44>;
	.reg .b64 	%rd<9>;
	// demoted variable
	.shared .align 4 .b8 _ZZ12min_jacobianPfS_iE5s_min[1024];
	ld.param.u64 	%rd1, [_Z12min_jacobianPfS_i_param_0];
	ld.param.u64 	%rd2, [_Z12min_jacobianPfS_i_param_1];
	ld.param.u32 	%r11, [_Z12min_jacobianPfS_i_param_2];
	mov.u32 	%r1, %ntid.x;
	mov.u32 	%r2, %ctaid.x;
	mul.lo.s32 	%r12, %r1, %r2;
	mov.u32 	%r3, %tid.x;
	add.s32 	%r4, %r12, %r3;
	shl.b32 	%r13, %r12, 9;
	add.s32 	%r19, %r13, %r3;
	setp.ge.s32 	%p1, %r4, %r11;
	@%p1 bra 	$L__BB1_30;
	cvta.to.global.u64 	%rd3, %rd1;
	mul.wide.s32 	%rd4, %r4, 4;
	add.s64 	%rd5, %rd3, %rd4;
	ld.global.f32 	%f19, [%rd5];
	shl.b32 	%r14, %r3, 2;
	mov.u32 	%r15, _ZZ12min_jacobianPfS_iE5s_min;
	add.s32 	%r6, %r15, %r14;
	st.shared.f32 	[%r6], %f19;
	bar.sync 	0;
	setp.ge.s32 	%p2, %r19, %r11;
	@%p2 bra 	$L__BB1_6;
	mov.u32 	%r16, %nctaid.x;
	shl.b32 	%r7, %r16, 9;
$L__BB1_3:
	ld.shared.f32 	%f20, [%r6];
	shl.b32 	%r17, %r19, 2;
	add.s32 	%r9, %r15, %r17;
	ld.shared.f32 	%f21, [%r9];
	setp.lt.f32 	%p3, %f20, %f21;
	selp.f32 	%f38, %f20, %f21, %p3;
	st.shared.f32 	[%r6], %f38;
	ld.shared.f32 	%f22, [%r9+1024];
	setp.lt.f32 	%p4, %f38, %f22;
	@%p4 bra 	$L__BB1_5;
	ld.shared.f32 	%f38, [%r9];
$L__BB1_5:
	st.shared.f32 	[%r6], %f38;
	add.s32 	%r19, %r19, %r7;
	bar.sync 	0;
	setp.lt.s32 	%p5, %r19, %r11;
	@%p5 bra 	$L__BB1_3;
$L__BB1_6:
	bar.sync 	0;
	setp.gt.u32 	%p6, %r3, 127;
	@%p6 bra 	$L__BB1_8;
	ld.shared.f32 	%f23, [%r6];
	ld.shared.f32 	%f24, [%r6+512];
	setp.lt.f32 	%p7, %f23, %f24;
	selp.f32 	%f25, %f23, %f24, %p7;
	st.shared.f32 	[%r6], %f25;
$L__BB1_8:
	bar.sync 	0;
	setp.gt.u32 	%p8, %r3, 63;
	@%p8 bra 	$L__BB1_10;
	ld.shared.f32 	%f26, [%r6];
	ld.shared.f32 	%f27, [%r6+256];
	setp.lt.f32 	%p9, %f26, %f27;
	selp.f32 	%f28, %f26, %f27, %p9;
	st.shared.f32 	[%r6], %f28;
$L__BB1_10:
	bar.sync 	0;
	setp.gt.u32 	%p10, %r3, 31;
	@%p10 bra 	$L__BB1_28;
	setp.lt.u32 	%p11, %r1, 64;
	@%p11 bra 	$L__BB1_13;
	ld.shared.f32 	%f29, [%r6];
	ld.shared.f32 	%f30, [%r6+128];
	setp.lt.f32 	%p17, %f29, %f30;
	selp.f32 	%f39, %f29, %f30, %p17;
	bra.uni 	$L__BB1_15;
$L__BB1_13:
	setp.lt.u32 	%p12, %r1, 32;
	@%p12 bra 	$L__BB1_16;
	ld.shared.f32 	%f39, [%r6];
$L__BB1_15:
	ld.shared.f32 	%f31, [%r6+64];
	setp.lt.f32 	%p18, %f39, %f31;
	selp.f32 	%f40, %f39, %f31, %p18;
	bra.uni 	$L__BB1_18;
$L__BB1_16:
	setp.lt.u32 	%p13, %r1, 16;
	@%p13 bra 	$L__BB1_19;
	ld.shared.f32 	%f40, [%r6];
$L__BB1_18:
	ld.shared.f32 	%f32, [%r6+32];
	setp.lt.f32 	%p19, %f40, %f32;
	selp.f32 	%f41, %f40, %f32, %p19;
	st.shared.f32 	[%r6], %f41;
	bra.uni 	$L__BB1_21;
$L__BB1_19:
	setp.lt.u32 	%p14, %r1, 8;
	@%p14 bra 	$L__BB1_22;
	ld.shared.f32 	%f41, [%r6];
$L__BB1_21:
	ld.shared.f32 	%f33, [%r6+16];
	setp.lt.f32 	%p20, %f41, %f33;
	selp.f32 	%f42, %f41, %f33, %p20;
	bra.uni 	$L__BB1_24;
$L__BB1_22:
	setp.lt.u32 	%p15, %r1, 4;
	@%p15 bra 	$L__BB1_25;
	ld.shared.f32 	%f42, [%r6];
$L__BB1_24:
	ld.shared.f32 	%f34, [%r6+8];
	setp.lt.f32 	%p21, %f42, %f34;
	selp.f32 	%f43, %f42, %f34, %p21;
	bra.uni 	$L__BB1_27;
$L__BB1_25:
	setp.lt.u32 	%p16, %r1, 2;
	@%p16 bra 	$L__BB1_28;
	ld.shared.f32 	%f43, [%r6];
$L__BB1_27:
	ld.shared.f32 	%f35, [%r6+4];
	setp.lt.f32 	%p22, %f43, %f35;
	selp.f32 	%f36, %f43, %f35, %p22;
	st.shared.f32 	[%r6], %f36;
$L__BB1_28:
	bar.sync 	0;
	setp.ne.s32 	%p23, %r3, 0;
	@%p23 bra 	$L__BB1_30;
	ld.shared.f32 	%f37, [_ZZ12min_jacobianPfS_iE5s_min];
	cvta.to.global.u64 	%rd6, %rd2;
	mul.wide.u32 	%rd7, %r2, 4;
	add.s64 	%rd8, %rd6, %rd7;
	st.global.f32 	[%rd8], %f37;
$L__BB1_30:
	ret;

}
	// .globl	_Z18preval_side_lengthPfS_S_S_S_i
.visible .entry _Z18preval_side_lengthPfS_S_S_S_i(
	.param .u64 .ptr .align 1 _Z18preval_side_lengthPfS_S_S_S_i_param_0,
	.param .u64 .ptr .align 1 _Z18preval_side_lengthPfS_S_S_S_i_param_1,
	.param .u64 .ptr .align 1 _Z18preval_side_lengthPfS_S_S_S_i_param_2,
	.param .u64 .ptr .align 1 _Z18preval_side_lengthPfS_S_S_S_i_param_3,
	.param .u64 .ptr .align 1 _Z18preval_side_lengthPfS_S_S_S_i_param_4,
	.param .u32 _Z18preval_side_lengthPfS_S_S_S_i_param_5
)
{
	.reg .pred 	%p<28>;
	.reg .b32 	%r<40>;
	.reg .b32 	%f<9>;
	.reg .b64 	%rd<19>;
	.reg .b64 	%fd<37>;

	ld.param.u64 	%rd1, [_Z18preval_side_lengthPfS_S_S_S_i_param_0];
	ld.param.u64 	%rd2, [_Z18preval_side_lengthPfS_S_S_S_i_param_1];
	ld.param.u64 	%rd3, [_Z18preval_side_lengthPfS_S_S_S_i_param_2];
	ld.param.u64 	%rd4, [_Z18preval_side_lengthPfS_S_S_S_i_param_3];
	ld.param.u64 	%rd5, [_Z18preval_side_lengthPfS_S_S_S_i_param_4];
	ld.param.u32 	%r6, [_Z18preval_side_lengthPfS_S_S_S_i_param_5];
	mov.u32 	%r7, %ntid.x;
	mov.u32 	%r8, %ctaid.x;
	mov.u32 	%r9, %tid.x;
	mad.lo.s32 	%r1, %r7, %r8, %r9;
	setp.ge.s32 	%p1, %r1, %r6;
	@%p1 bra 	$L__BB2_16;
	cvta.to.global.u64 	%rd6, %rd2;
	cvta.to.global.u64 	%rd7, %rd4;
	mul.wide.s32 	%rd8, %r1, 4;
	add.s64 	%rd9, %rd6, %rd8;
	ld.global.f32 	%f3, [%rd9];
	add.s64 	%rd10, %rd7, %rd8;
	ld.global.f32 	%f4, [%rd10];
	sub.f32 	%f1, %f3, %f4;
	cvt.f64.f32 	%fd1, %f1;
	{
	.reg .b32 %temp; 
	mov.b64 	{%temp, %r2}, %fd1;
	}
	mov.f64 	%fd18, 0d4000000000000000;
	{
	.reg .b32 %temp; 
	mov.b64 	{%temp, %r10}, %fd18;
	}
	and.b32  	%r4, %r10, 2146435072;
	setp.eq.s32 	%p2, %r4, 1062207488;
	abs.f64 	%fd2, %fd1;
	{ // callseq 0, 0
	.param .b64 param0;
	st.param.f64 	[param0], %fd2;
	.param .b64 retval0;
	call.uni (retval0), 
	__internal_accurate_pow, 
	(
	param0
	);
	ld.param.f64 	%fd19, [retval0];
	} // callseq 0
	setp.lt.s32 	%p3, %r2, 0;
	neg.f64 	%fd21, %fd19;
	selp.f64 	%fd22, %fd21, %fd19, %p2;
	selp.f64 	%fd34, %fd22, %fd19, %p3;
	setp.neu.f32 	%p4, %f1, 0f00000000;
	@%p4 bra 	$L__BB2_3;
	setp.eq.s32 	%p5, %r4, 1062207488;
	selp.b32 	%r11, %r2, 0, %p5;
	setp.lt.s32 	%p6, %r10, 0;
	or.b32  	%r12, %r11, 2146435072;
	selp.b32 	%r13, %r12, %r11, %p6;
	mov.b32 	%r14, 0;
	mov.b64 	%fd34, {%r14, %r13};
$L__BB2_3:
	add.f64 	%fd23, %fd1, 0d4000000000000000;
	{
	.reg .b32 %temp; 
	mov.b64 	{%temp, %r15}, %fd23;
	}
	and.b32  	%r16, %r15, 2146435072;
	setp.ne.s32 	%p7, %r16, 2146435072;
	@%p7 bra 	$L__BB2_8;
	setp.num.f32 	%p8, %f1, %f1;
	@%p8 bra 	$L__BB2_6;
	mov.f64 	%fd24, 0d4000000000000000;
	add.rn.f64 	%fd34, %fd1, %fd24;
	bra.uni 	$L__BB2_8;
$L__BB2_6:
	setp.neu.f64 	%p9, %fd2, 0d7FF0000000000000;
	@%p9 bra 	$L__BB2_8;
	setp.lt.s32 	%p10, %r2, 0;
	setp.eq.s32 	%p11, %r4, 1062207488;
	setp.lt.s32 	%p12, %r10, 0;
	selp.b32 	%r18, 0, 2146435072, %p12;
	and.b32  	%r19, %r10, 2147483647;
	setp.ne.s32 	%p13, %r19, 1071644672;
	or.b32  	%r20, %r18, -2147483648;
	selp.b32 	%r21, %r20, %r18, %p13;
	selp.b32 	%r22, %r21, %r18, %p11;
	selp.b32 	%r23, %r22, %r18, %p10;
	mov.b32 	%r24, 0;
	mov.b64 	%fd34, {%r24, %r23};
$L__BB2_8:
	setp.eq.s32 	%p14, %r4, 1062207488;
	setp.eq.f32 	%p15, %f1, 0f3F800000;
	selp.f64 	%fd9, 0d3FF0000000000000, %fd34, %p15;
	cvta.to.global.u64 	%rd11, %rd3;
	add.s64 	%rd13, %rd11, %rd8;
	ld.global.f32 	%f5, [%rd13];
	cvta.to.global.u64 	%rd14, %rd5;
	add.s64 	%rd15, %rd14, %rd8;
	ld.global.f32 	%f6, [%rd15];
	sub.f32 	%f2, %f5, %f6;
	cvt.f64.f32 	%fd10, %f2;
	{
	.reg .b32 %temp; 
	mov.b64 	{%temp, %r5}, %fd10;
	}
	abs.f64 	%fd11, %fd10;
	{ // callseq 1, 0
	.param .b64 param0;
	st.param.f64 	[param0], %fd11;
	.param .b64 retval0;
	call.uni (retval0), 
	__internal_accurate_pow, 
	(
	param0
	);
	ld.param.f64 	%fd25, [retval0];
	} // callseq 1
	setp.lt.s32 	%p16, %r5, 0;
	neg.f64 	%fd27, %fd25;
	selp.f64 	%fd28, %fd27, %fd25, %p14;
	selp.f64 	%fd36, %fd28, %fd25, %p16;
	setp.neu.f32 	%p17, %f2, 0f00000000;
	@%p17 bra 	$L__BB2_10;
	setp.eq.s32 	%p18, %r4, 1062207488;
	selp.b32 	%r26, %r5, 0, %p18;
	setp.lt.s32 	%p19, %r10, 0;
	or.b32  	%r27, %r26, 2146435072;
	selp.b32 	%r28, %r27, %r26, %p19;
	mov.b32 	%r29, 0;
	mov.b64 	%fd36, {%r29, %r28};
$L__BB2_10:
	add.f64 	%fd29, %fd10, 0d4000000000000000;
	{
	.reg .b32 %temp; 
	mov.b64 	{%temp, %r30}, %fd29;
	}
	and.b32  	%r31, %r30, 2146435072;
	setp.ne.s32 	%p20, %r31, 2146435072;
	@%p20 bra 	$L__BB2_15;
	setp.num.f32 	%p21, %f2, %f2;
	@%p21 bra 	$L__BB2_13;
	mov.f64 	%fd30, 0d4000000000000000;
	add.rn.f64 	%fd36, %fd10, %fd30;
	bra.uni 	$L__BB2_15;
$L__BB2_13:
	setp.neu.f64 	%p22, %fd11, 0d7FF0000000000000;
	@%p22 bra 	$L__BB2_15;
	setp.lt.s32 	%p23, %r5, 0;
	setp.eq.s32 	%p24, %r4, 1062207488;
	setp.lt.s32 	%p25, %r10, 0;
	selp.b32 	%r33, 0, 2146435072, %p25;
	and.b32  	%r34, %r10, 2147483647;
	setp.ne.s32 	%p26, %r34, 1071644672;
	or.b32  	%r35, %r33, -2147483648;
	selp.b32 	%r36, %r35, %r33, %p26;
	selp.b32 	%r37, %r36, %r33, %p24;
	selp.b32 	%r38, %r37, %r33, %p23;
	mov.b32 	%r39, 0;
	mov.b64 	%fd36, {%r39, %r38};
$L__BB2_15:
	setp.eq.f32 	%p27, %f2, 0f3F800000;
	selp.f64 	%fd31, 0d3FF0000000000000, %fd36, %p27;
	add.f64 	%fd32, %fd9, %fd31;
	cvt.rn.f32.f64 	%f7, %fd32;
	sqrt.rn.f32 	%f8, %f7;
	cvta.to.global.u64 	%rd16, %rd1;
	add.s64 	%rd18, %rd16, %rd8;
	st.global.f32 	[%rd18], %f8;
$L__BB2_16:
	ret;

}
	// .globl	_Z15preval_jacobianPfS_S_S_S_S_S_i
.visible .entry _Z15preval_jacobianPfS_S_S_S_S_S_i(
	.param .u64 .ptr .align 1 _Z15preval_jacobianPfS_S_S_S_S_S_i_param_0,
	.param .u64 .ptr .align 1 _Z15preval_jacobianPfS_S_S_S_S_S_i_param_1,
	.param .u64 .ptr .align 1 _Z15preval_jacobianPfS_S_S_S_S_S_i_param_2,
	.param .u64 .ptr .align 1 _Z15preval_jacobianPfS_S_S_S_S_S_i_param_3,
	.param .u64 .ptr .align 1 _Z15preval_jacobianPfS_S_S_S_S_S_i_param_4,
	.param .u64 .ptr .align 1 _Z15preval_jacobianPfS_S_S_S_S_S_i_param_5,
	.param .u64 .ptr .align 1 _Z15preval_jacobianPfS_S_S_S_S_S_i_param_6,
	.param .u32 _Z15preval_jacobianPfS_S_S_S_S_S_i_param_7
)
{
	.reg .pred 	%p<2>;
	.reg .b32 	%r<6>;
	.reg .b32 	%f<14>;
	.reg .b64 	%rd<23>;

	ld.param.u64 	%rd1, [_Z15preval_jacobianPfS_S_S_S_S_S_i_param_0];
	ld.param.u64 	%rd2, [_Z15preval_jacobianPfS_S_S_S_S_S_i_param_1];
	ld.param.u64 	%rd3, [_Z15preval_jacobianPfS_S_S_S_S_S_i_param_2];
	ld.param.u64 	%rd4, [_Z15preval_jacobianPfS_S_S_S_S_S_i_param_3];
	ld.param.u64 	%rd5, [_Z15preval_jacobianPfS_S_S_S_S_S_i_param_4];
	ld.param.u64 	%rd6, [_Z15preval_jacobianPfS_S_S_S_S_S_i_param_5];
	ld.param.u64 	%rd7, [_Z15preval_jacobianPfS_S_S_S_S_S_i_param_6];
	ld.param.u32 	%r2, [_Z15preval_jacobianPfS_S_S_S_S_S_i_param_7];
	mov.u32 	%r3, %ntid.x;
	mov.u32 	%r4, %ctaid.x;
	mov.u32 	%r5, %tid.x;
	mad.lo.s32 	%r1, %r3, %r4, %r5;
	setp.ge.s32 	%p1, %r1, %r2;
	@%p1 bra 	$L__BB3_2;
	cvta.to.global.u64 	%rd8, %rd2;
	cvta.to.global.u64 	%rd9, %rd3;
	cvta.to.global.u64 	%rd10, %rd4;
	cvta.to.global.u64 	%rd11, %rd5;
	cvta.to.global.u64 	%rd12, %rd6;
	cvta.to.global.u64 	%rd13, %rd7;
	cvta.to.global.u64 	%rd14, %rd1;
	mul.wide.s32 	%rd15, %r1, 4;
	add.s64 	%rd16, %rd8, %rd15;
	ld.global.f32 	%f1, [%rd16];
	add.s64 	%rd17, %rd9, %rd15;
	ld.global.f32 	%f2, [%rd17];
	add.s64 	%rd18, %rd10, %rd15;
	ld.global.f32 	%f3, [%rd18];
	add.s64 	%rd19, %rd11, %rd15;
	ld.global.f32 	%f4, [%rd19];
	add.s64 	%rd20, %rd12, %rd15;
	ld.global.f32 	%f5, [%rd20];
	add.s64 	%rd21, %rd13, %rd15;
	ld.global.f32 	%f6, [%rd21];
	sub.f32 	%f7, %f3, %f1;
	sub.f32 	%f8, %f6, %f2;
	mul.f32 	%f9, %f7, %f8;
	sub.f32 	%f10, %f5, %f1;
	sub.f32 	%f11, %f4, %f2;
	mul.f32 	%f12, %f11, %f10;
	sub.f32 	%f13, %f9, %f12;
	add.s64 	%rd22, %rd14, %rd15;
	st.global.f32 	[%rd22], %f13;
$L__BB3_2:
	ret;

}
	// .globl	_Z14preval_normalsPfS_S_S_S_S_S_S_S_S_S_S_Pii
.visible .entry _Z14preval_normalsPfS_S_S_S_S_S_S_S_S_S_S_Pii(
	.param .u64 .ptr .align 1 _Z14preval_normalsPfS_S_S_S_S_S_S_S_S_S_S_Pii_param_0,
	.param .u64 .ptr .align 1 _Z14preval_normalsPfS_S_S_S_S_S_S_S_S_S_S_Pii_param_1,
	.param .u64 .ptr .align 1 _Z14preval_normalsPfS_S_S_S_S_S_S_S_S_S_S_Pii_param_2,
	.param .u64 .ptr .align 1 _Z14preval_normalsPfS_S_S_S_S_S_S_S_S_S_S_Pii_param_3,
	.param .u64 .ptr .align 1 _Z14preval_normalsPfS_S_S_S_S_S_S_S_S_S_S_Pii_param_4,
	.param .u64 .ptr .align 1 _Z14preval_normalsPfS_S_S_S_S_S_S_S_S_S_S_Pii_param_5,
	.param .u64 .ptr .align 1 _Z14preval_normalsPfS_S_S_S_S_S_S_S_S_S_S_Pii_param_6,
	.param .u64 .ptr .align 1 _Z14preval_normalsPfS_S_S_S_S_S_S_S_S_S_S_Pii_param_7,
	.param .u64 .ptr .align 1 _Z14preval_normalsPfS_S_S_S_S_S_S_S_S_S_S_Pii_param_8,
	.param .u64 .ptr .align 1 _Z14preval_normalsPfS_S_S_S_S_S_S_S_S_S_S_Pii_param_9,
	.param .u64 .ptr .align 1 _Z14preval_normalsPfS_S_S_S_S_S_S_S_S_S_S_Pii_param_10,
	.param .u64 .ptr .align 1 _Z14preval_normalsPfS_S_S_S_S_S_S_S_S_S_S_Pii_param_11,
	.param .u64 .ptr .align 1 _Z14preval_normalsPfS_S_S_S_S_S_S_S_S_S_S_Pii_param_12,
	.param .u32 _Z14preval_normalsPfS_S_S_S_S_S_S_S_S_S_S_Pii_param_13
)
{
	.reg .pred 	%p<28>;
	.reg .b32 	%r<40>;
	.reg .b32 	%f<12>;
	.reg .b64 	%rd<21>;
	.reg .b64 	%fd<37>;

	ld.param.u64 	%rd1, [_Z14preval_normalsPfS_S_S_S_S_S_S_S_S_S_S_Pii_param_0];
	ld.param.u64 	%rd2, [_Z14preval_normalsPfS_S_S_S_S_S_S_S_S_S_S_Pii_param_1];
	ld.param.u64 	%rd3, [_Z14preval_normalsPfS_S_S_S_S_S_S_S_S_S_S_Pii_param_2];
	ld.param.u64 	%rd4, [_Z14preval_normalsPfS_S_S_S_S_S_S_S_S_S_S_Pii_param_3];
	ld.param.u64 	%rd5, [_Z14preval_normalsPfS_S_S_S_S_S_S_S_S_S_S_Pii_param_4];
	ld.param.u64 	%rd6, [_Z14preval_normalsPfS_S_S_S_S_S_S_S_S_S_S_Pii_param_5];
	ld.param.u32 	%r6, [_Z14preval_normalsPfS_S_S_S_S_S_S_S_S_S_S_Pii_param_13];
	mov.u32 	%r7, %ntid.x;
	mov.u32 	%r8, %ctaid.x;
	mov.u32 	%r9, %tid.x;
	mad.lo.s32 	%r1, %r7, %r8, %r9;
	setp.ge.s32 	%p1, %r1, %r6;
	@%p1 bra 	$L__BB4_16;
	cvta.to.global.u64 	%rd7, %rd3;
	cvta.to.global.u64 	%rd8, %rd4;
	cvta.to.global.u64 	%rd9, %rd5;
	cvta.to.global.u64 	%rd10, %rd6;
	mul.wide.s32 	%rd11, %r1, 4;
	add.s64 	%rd12, %rd7, %rd11;
	ld.global.f32 	%f3, [%rd12];
	add.s64 	%rd13, %rd8, %rd11;
	ld.global.f32 	%f4, [%rd13];
	add.s64 	%rd14, %rd9, %rd11;
	ld.global.f32 	%f5, [%rd14];
	add.s64 	%rd15, %rd10, %rd11;
	ld.global.f32 	%f6, [%rd15];
	sub.f32 	%f1, %f5, %f3;
	sub.f32 	%f2, %f6, %f4;
	cvt.f64.f32 	%fd1, %f1;
	{
	.reg .b32 %temp; 
	mov.b64 	{%temp, %r2}, %fd1;
	}
	mov.f64 	%fd17, 0d4000000000000000;
	{
	.reg .b32 %temp; 
	mov.b64 	{%temp, %r10}, %fd17;
	}
	and.b32  	%r4, %r10, 2146435072;
	setp.eq.s32 	%p2, %r4, 1062207488;
	abs.f64 	%fd2, %fd1;
	{ // callseq 2, 0
	.param .b64 param0;
	st.param.f64 	[param0], %fd2;
	.param .b64 retval0;
	call.uni (retval0), 
	__internal_accurate_pow, 
	(
	param0
	);
	ld.param.f64 	%fd18, [retval0];
	} // callseq 2
	setp.lt.s32 	%p3, %r2, 0;
	neg.f64 	%fd20, %fd18;
	selp.f64 	%fd21, %fd20, %fd18, %p2;
	selp.f64 	%fd34, %fd21, %fd18, %p3;
	setp.neu.f32 	%p4, %f1, 0f00000000;
	@%p4 bra 	$L__BB4_3;
	setp.eq.s32 	%p5, %r4, 1062207488;
	selp.b32 	%r11, %r2, 0, %p5;
	setp.lt.s32 	%p6, %r10, 0;
	or.b32  	%r12, %r11, 2146435072;
	selp.b32 	%r13, %r12, %r11, %p6;
	mov.b32 	%r14, 0;
	mov.b64 	%fd34, {%r14, %r13};
$L__BB4_3:
	add.f64 	%fd22, %fd1, 0d4000000000000000;
	{
	.reg .b32 %temp; 
	mov.b64 	{%temp, %r15}, %fd22;
	}
	and.b32  	%r16, %r15, 2146435072;
	setp.ne.s32 	%p7, %r16, 2146435072;
	@%p7 bra 	$L__BB4_8;
	setp.num.f32 	%p8, %f1, %f1;
	@%p8 bra 	$L__BB4_6;
	mov.f64 	%fd23, 0d4000000000000000;
	add.rn.f64 	%fd34, %fd1, %fd23;
	bra.uni 	$L__BB4_8;
$L__BB4_6:
	setp.neu.f64 	%p9, %fd2, 0d7FF0000000000000;
	@%p9 bra 	$L__BB4_8;
	setp.lt.s32 	%p10, %r2, 0;
	setp.eq.s32 	%p11, %r4, 1062207488;
	setp.lt.s32 	%p12, %r10, 0;
	selp.b32 	%r18, 0, 2146435072, %p12;
	and.b32  	%r19, %r10, 2147483647;
	setp.ne.s32 	%p13, %r19, 1071644672;
	or.b32  	%r20, %r18, -2147483648;
	selp.b32 	%r21, %r20, %r18, %p13;
	selp.b32 	%r22, %r21, %r18, %p11;
	selp.b32 	%r23, %r22, %r18, %p10;
	mov.b32 	%r24, 0;
	mov.b64 	%fd34, {%r24, %r23};
$L__BB4_8:
	setp.eq.s32 	%p14, %r4, 1062207488;
	cvt.f64.f32 	%fd9, %f2;
	{
	.reg .b32 %temp; 
	mov.b64 	{%temp, %r5}, %fd9;
	}
	abs.f64 	%fd10, %fd9;
	{ // callseq 3, 0
	.param .b64 param0;
	st.param.f64 	[param0], %fd10;
	.param .b64 retval0;
	call.uni (retval0), 
	__internal_accurate_pow, 
	(
	param0
	);
	ld.param.f64 	%fd24, [retval0];
	} // callseq 3
	setp.lt.s32 	%p15, %r5, 0;
	neg.f64 	%fd26, %fd24;
	selp.f64 	%fd27, %fd26, %fd24, %p14;
	selp.f64 	%fd36, %fd27, %fd24, %p15;
	setp.neu.f32 	%p16, %f2, 0f00000000;
	@%p16 bra 	$L__BB4_10;
	setp.eq.s32 	%p17, %r4, 1062207488;
	selp.b32 	%r26, %r5, 0, %p17;
	setp.lt.s32 	%p18, %r10, 0;
	or.b32  	%r27, %r26, 2146435072;
	selp.b32 	%r28, %r27, %r26, %p18;
	mov.b32 	%r29, 0;
	mov.b64 	%fd36, {%r29, %r28};
$L__BB4_10:
	add.f64 	%fd28, %fd9, 0d4000000000000000;
	{
	.reg .b32 %temp; 
	mov.b64 	{%temp, %r30}, %fd28;
	}
	and.b32  	%r31, %r30, 2146435072;
	setp.ne.s32 	%p19, %r31, 2146435072;
	@%p19 bra 	$L__BB4_15;
	setp.num.f32 	%p20, %f2, %f2;
	@%p20 bra 	$L__BB4_13;
	mov.f64 	%fd29, 0d4000000000000000;
	add.rn.f64 	%fd36, %fd9, %fd29;
	bra.uni 	$L__BB4_15;
$L__BB4_13:
	setp.neu.f64 	%p21, %fd10, 0d7FF0000000000000;
	@%p21 bra 	$L__BB4_15;
	setp.lt.s32 	%p22, %r5, 0;
	setp.eq.s32 	%p23, %r4, 1062207488;
	setp.lt.s32 	%p24, %r10, 0;
	selp.b32 	%r33, 0, 2146435072, %p24;
	and.b32  	%r34, %r10, 2147483647;
	setp.ne.s32 	%p25, %r34, 1071644672;
	or.b32  	%r35, %r33, -2147483648;
	selp.b32 	%r36, %r35, %r33, %p25;
	selp.b32 	%r37, %r36, %r33, %p23;
	selp.b32 	%r38, %r37, %r33, %p22;
	mov.b32 	%r39, 0;
	mov.b64 	%fd36, {%r39, %r38};
$L__BB4_15:
	setp.eq.f32 	%p26, %f2, 0f3F800000;
	selp.f64 	%fd30, 0d3FF0000000000000, %fd36, %p26;
	setp.eq.f32 	%p27, %f1, 0f3F800000;
	selp.f64 	%fd31, 0d3FF0000000000000, %fd34, %p27;
	add.f64 	%fd32, %fd31, %fd30;
	cvt.rn.f32.f64 	%f7, %fd32;
	sqrt.rn.f32 	%f8, %f7;
	neg.f32 	%f9, %f2;
	div.rn.f32 	%f10, %f9, %f8;
	cvta.to.global.u64 	%rd16, %rd1;
	add.s64 	%rd18, %rd16, %rd11;
	st.global.f32 	[%rd18], %f10;
	div.rn.f32 	%f11, %f1, %f8;
	cvta.to.global.u64 	%rd19, %rd2;
	add.s64 	%rd20, %rd19, %rd11;
	st.global.f32 	[%rd20], %f11;
$L__BB4_16:
	ret;

}
	// .globl	_Z24preval_normals_directionPfS_S_S_S_S_S_S_PiS0_i
.visible .entry _Z24preval_normals_directionPfS_S_S_S_S_S_S_PiS0_i(
	.param .u64 .ptr .align 1 _Z24preval_normals_directionPfS_S_S_S_S_S_S_PiS0_i_param_0,
	.param .u64 .ptr .align 1 _Z24preval_normals_directionPfS_S_S_S_S_S_S_PiS0_i_param_1,
	.param .u64 .ptr .align 1 _Z24preval_normals_directionPfS_S_S_S_S_S_S_PiS0_i_param_2,
	.param .u64 .ptr .align 1 _Z24preval_normals_directionPfS_S_S_S_S_S_S_PiS0_i_param_3,
	.param .u64 .ptr .align 1 _Z24preval_normals_directionPfS_S_S_S_S_S_S_PiS0_i_param_4,
	.param .u64 .ptr .align 1 _Z24preval_normals_directionPfS_S_S_S_S_S_S_PiS0_i_param_5,
	.param .u64 .ptr .align 1 _Z24preval_normals_directionPfS_S_S_S_S_S_S_PiS0_i_param_6,
	.param .u64 .ptr .align 1 _Z24preval_normals_directionPfS_S_S_S_S_S_S_PiS0_i_param_7,
	.param .u64 .ptr .align 1 _Z24preval_normals_directionPfS_S_S_S_S_S_S_PiS0_i_param_8,
	.param .u64 .ptr .align 1 _Z24preval_normals_directionPfS_S_S_S_S_S_S_PiS0_i_param_9,
	.param .u32 _Z24preval_normals_directionPfS_S_S_S_S_S_S_PiS0_i_param_10
)
{
	.reg .pred 	%p<6>;
	.reg .b32 	%r<8>;
	.reg .b32 	%f<49>;
	.reg .b64 	%rd<49>;

	ld.param.u64 	%rd13, [_Z24preval_normals_directionPfS_S_S_S_S_S_S_PiS0_i_param_2];
	ld.param.u64 	%rd14, [_Z24preval_normals_directionPfS_S_S_S_S_S_S_PiS0_i_param_3];
	ld.param.u64 	%rd15, [_Z24preval_normals_directionPfS_S_S_S_S_S_S_PiS0_i_param_4];
	ld.param.u64 	%rd16, [_Z24preval_normals_directionPfS_S_S_S_S_S_S_PiS0_i_param_5];
	ld.param.u64 	%rd17, [_Z24preval_normals_directionPfS_S_S_S_S_S_S_PiS0_i_param_6];
	ld.param.u64 	%rd18, [_Z24preval_normals_directionPfS_S_S_S_S_S_S_PiS0_i_param_7];
	ld.param.u64 	%rd11, [_Z24preval_normals_directionPfS_S_S_S_S_S_S_PiS0_i_param_8];
	ld.param.u64 	%rd12, [_Z24preval_normals_directionPfS_S_S_S_S_S_S_PiS0_i_param_9];
	ld.param.u32 	%r3, [_Z24preval_normals_directionPfS_S_S_S_S_S_S_PiS0_i_param_10];
	cvta.to.global.u64 	%rd1, %rd18;
	cvta.to.global.u64 	%rd2, %rd14;
	cvta.to.global.u64 	%rd3, %rd17;
	cvta.to.global.u64 	%rd4, %rd13;
	cvta.to.global.u64 	%rd5, %rd16;
	cvta.to.global.u64 	%rd6, %rd15;
	mov.u32 	%r4, %ntid.x;
	mov.u32 	%r5, %ctaid.x;
	mov.u32 	%r6, %tid.x;
	mad.lo.s32 	%r1, %r4, %r5, %r6;
	setp.ge.s32 	%p1, %r1, %r3;
	@%p1 bra 	$L__BB5_9;
	ld.param.u64 	%rd48, [_Z24preval_normals_directionPfS_S_S_S_S_S_S_PiS0_i_param_1];
	ld.param.u64 	%rd47, [_Z24preval_normals_directionPfS_S_S_S_S_S_S_PiS0_i_param_0];
	cvta.to.global.u64 	%rd19, %rd47;
	cvta.to.global.u64 	%rd20, %rd48;
	cvta.to.global.u64 	%rd21, %rd11;
	cvta.to.global.u64 	%rd22, %rd12;
	mul.wide.s32 	%rd23, %r1, 4;
	add.s64 	%rd24, %rd21, %rd23;
	ld.global.u32 	%r2, [%rd24];
	add.s64 	%rd25, %rd22, %rd23;
	ld.global.u32 	%r7, [%rd25];
	add.s64 	%rd7, %rd19, %rd23;
	ld.global.f32 	%f1, [%rd7];
	add.s64 	%rd8, %rd20, %rd23;
	ld.global.f32 	%f2, [%rd8];
	setp.eq.s32 	%p2, %r7, 2;
	@%p2 bra 	$L__BB5_6;
	setp.eq.s32 	%p3, %r7, 1;
	@%p3 bra 	$L__BB5_5;
	setp.ne.s32 	%p4, %r7, 0;
	@%p4 bra 	$L__BB5_7;
	mul.wide.s32 	%rd40, %r2, 4;
	add.s64 	%rd41, %rd3, %rd40;
	ld.global.f32 	%f47, [%rd41];
	add.s64 	%rd42, %rd1, %rd40;
	ld.global.f32 	%f48, [%rd42];
	add.s64 	%rd43, %rd4, %rd40;
	ld.global.f32 	%f32, [%rd43];
	add.s64 	%rd44, %rd6, %rd40;
	ld.global.f32 	%f33, [%rd44];
	add.f32 	%f34, %f32, %f33;
	mul.f32 	%f45, %f34, 0f3F000000;
	add.s64 	%rd45, %rd2, %rd40;
	ld.global.f32 	%f35, [%rd45];
	add.s64 	%rd46, %rd5, %rd40;
	ld.global.f32 	%f36, [%rd46];
	add.f32 	%f37, %f35, %f36;
	mul.f32 	%f46, %f37, 0f3F000000;
	bra.uni 	$L__BB5_7;
$L__BB5_5:
	mul.wide.s32 	%rd33, %r2, 4;
	add.s64 	%rd34, %rd4, %rd33;
	ld.global.f32 	%f47, [%rd34];
	add.s64 	%rd35, %rd2, %rd33;
	ld.global.f32 	%f48, [%rd35];
	add.s64 	%rd36, %rd6, %rd33;
	ld.global.f32 	%f26, [%rd36];
	add.s64 	%rd37, %rd3, %rd33;
	ld.global.f32 	%f27, [%rd37];
	add.f32 	%f28, %f26, %f27;
	mul.f32 	%f45, %f28, 0f3F000000;
	add.s64 	%rd38, %rd5, %rd33;
	ld.global.f32 	%f29, [%rd38];
	add.s64 	%rd39, %rd1, %rd33;
	ld.global.f32 	%f30, [%rd39];
	add.f32 	%f31, %f29, %f30;
	mul.f32 	%f46, %f31, 0f3F000000;
	bra.uni 	$L__BB5_7;
$L__BB5_6:
	mul.wide.s32 	%rd26, %r2, 4;
	add.s64 	%rd27, %rd6, %rd26;
	ld.global.f32 	%f47, [%rd27];
	add.s64 	%rd28, %rd5, %rd26;
	ld.global.f32 	%f48, [%rd28];
	add.s64 	%rd29, %rd4, %rd26;
	ld.global.f32 	%f20, [%rd29];
	add.s64 	%rd30, %rd3, %rd26;
	ld.global.f32 	%f21, [%rd30];
	add.f32 	%f22, %f20, %f21;
	mul.f32 	%f45, %f22, 0f3F000000;
	add.s64 	%rd31, %rd2, %rd26;
	ld.global.f32 	%f23, [%rd31];
	add.s64 	%rd32, %rd1, %rd26;
	ld.global.f32 	%f24, [%rd32];
	add.f32 	%f25, %f23, %f24;
	mul.f32 	%f46, %f25, 0f3F000000;
$L__BB5_7:
	sub.f32 	%f38, %f47, %f45;
	sub.f32 	%f39, %f48, %f46;
	mul.f32 	%f40, %f2, %f39;
	fma.rn.f32 	%f41, %f1, %f38, %f40;
	setp.leu.f32 	%p5, %f41, 0f00000000;
	@%p5 bra 	$L__BB5_9;
	neg.f32 	%f42, %f1;
	st.global.f32 	[%rd7], %f42;
	ld.global.f32 	%f43, [%rd8];
	neg.f32 	%f44, %f43;
	st.global.f32 	[%rd8], %f44;
$L__BB5_9:
	ret;

}
	// .globl	_Z15preval_partialsPfS_S_S_S_S_S_S_S_S_i
.visible .entry _Z15preval_partialsPfS_S_S_S_S_S_S_S_S_i(
	.param .u64 .ptr .align 1 _Z15preval_partialsPfS_S_S_S_S_S_S_S_S_i_param_0,
	.param .u64 .ptr .align 1 _Z15preval_partialsPfS_S_S_S_S_S_S_S_S_i_param_1,
	.param .u64 .ptr .align 1 _Z15preval_partialsPfS_S_S_S_S_S_S_S_S_i_param_2,
	.param .u64 .ptr .align 1 _Z15preval_partialsPfS_S_S_S_S_S_S_S_S_i_param_3,
	.param .u64 .ptr .align 1 _Z15preval_partialsPfS_S_S_S_S_S_S_S_S_i_param_4,
	.param .u64 .ptr .align 1 _Z15preval_partialsPfS_S_S_S_S_S_S_S_S_i_param_5,
	.param .u64 .ptr .align 1 _Z15preval_partialsPfS_S_S_S_S_S_S_S_S_i_param_6,
	.param .u64 .ptr .align 1 _Z15preval_partialsPfS_S_S_S_S_S_S_S_S_i_param_7,
	.param .u64 .ptr .align 1 _Z15preval_partialsPfS_S_S_S_S_S_S_S_S_i_param_8,
	.param .u64 .ptr .align 1 _Z15preval_partialsPfS_S_S_S_S_S_S_S_S_i_param_9,
	.param .u32 _Z15preval_partialsPfS_S_S_S_S_S_S_S_S_i_param_10
)
{
	.reg .pred 	%p<2>;
	.reg .b32 	%r<6>;
	.reg .b32 	%f<13>;
	.reg .b64 	%rd<34>;

	ld.param.u64 	%rd2, [_Z15preval_partialsPfS_S_S_S_S_S_S_S_S_i_param_1];
	ld.param.u64 	%rd4, [_Z15preval_partialsPfS_S_S_S_S_S_S_S_S_i_param_3];
	ld.param.u64 	%rd5, [_Z15preval_partialsPfS_S_S_S_S_S_S_S_S_i_param_4];
	ld.param.u64 	%rd6, [_Z15preval_partialsPfS_S_S_S_S_S_S_S_S_i_param_5];
	ld.param.u64 	%rd7, [_Z15preval_partialsPfS_S_S_S_S_S_S_S_S_i_param_6];
	ld.param.u64 	%rd8, [_Z15preval_partialsPfS_S_S_S_S_S_S_S_S_i_param_7];
	ld.param.u64 	%rd9, [_Z15preval_partialsPfS_S_S_S_S_S_S_S_S_i_param_8];
	ld.param.u64 	%rd10, [_Z15preval_partialsPfS_S_S_S_S_S_S_S_S_i_param_9];
	ld.param.u32 	%r2, [_Z15preval_partialsPfS_S_S_S_S_S_S_S_S_i_param_10];
	mov.u32 	%r3, %ntid.x;
	mov.u32 	%r4, %ctaid.x;
	mov.u32 	%r5, %tid.x;
	mad.lo.s32 	%r1, %r3, %r4, %r5;
	setp.ge.s32 	%p1, %r1, %r2;
	@%p1 bra 	$L__BB6_2;
	ld.param.u64 	%rd33, [_Z15preval_partialsPfS_S_S_S_S_S_S_S_S_i_param_2];
	ld.param.u64 	%rd32, [_Z15preval_partialsPfS_S_S_S_S_S_S_S_S_i_param_0];
	cvta.to.global.u64 	%rd11, %rd33;
	cvta.to.global.u64 	%rd12, %rd32;
	cvta.to.global.u64 	%rd13, %rd7;
	cvta.to.global.u64 	%rd14, %rd4;
	cvta.to.global.u64 	%rd15, %rd2;
	cvta.to.global.u64 	%rd16, %rd8;
	cvta.to.global.u64 	%rd17, %rd5;
	cvta.to.global.u64 	%rd18, %rd9;
	cvta.to.global.u64 	%rd19, %rd6;
	cvta.to.global.u64 	%rd20, %rd10;
	mul.wide.s32 	%rd21, %r1, 4;
	add.s64 	%rd22, %rd11, %rd21;
	ld.global.f32 	%f1, [%rd22];
	add.s64 	%rd23, %rd12, %rd21;
	ld.global.f32 	%f2, [%rd23];
	sub.f32 	%f3, %f1, %f2;
	add.s64 	%rd24, %rd13, %rd21;
	st.global.f32 	[%rd24], %f3;
	add.s64 	%rd25, %rd14, %rd21;
	ld.global.f32 	%f4, [%rd25];
	add.s64 	%rd26, %rd15, %rd21;
	ld.global.f32 	%f5, [%rd26];
	sub.f32 	%f6, %f4, %f5;
	add.s64 	%rd27, %rd16, %rd21;
	st.global.f32 	[%rd27], %f6;
	add.s64 	%rd28, %rd17, %rd21;
	ld.global.f32 	%f7, [%rd28];
	ld.global.f32 	%f8, [%rd23];
	sub.f32 	%f9, %f7, %f8;
	add.s64 	%rd29, %rd18, %rd21;
	st.global.f32 	[%rd29], %f9;
	add.s64 	%rd30, %rd19, %rd21;
	ld.global.f32 	%f10, [%rd30];
	ld.global.f32 	%f11, [%rd26];
	sub.f32 	%f12, %f10, %f11;
	add.s64 	%rd31, %rd20, %rd21;
	st.global.f32 	[%rd31], %f12;
$L__BB6_2:
	ret;

}
.func  (.param .b64 func_retval0) __internal_accurate_pow(
	.param .b64 __internal_accurate_pow_param_0
)
{
	.reg .pred 	%p<8>;
	.reg .b32 	%r<49>;
	.reg .b32 	%f<3>;
	.reg .b64 	%fd<109>;

	ld.param.f64 	%fd10, [__internal_accurate_pow_param_0];
	{
	.reg .b32 %temp; 
	mov.b64 	{%temp, %r46}, %fd10;
	}
	{
	.reg .b32 %temp; 
	mov.b64 	{%r45, %temp}, %fd10;
	}
	shr.u32 	%r47, %r46, 20;
	setp.gt.u32 	%p1, %r46, 1048575;
	@%p1 bra 	$L__BB7_2;
	mul.f64 	%fd11, %fd10, 0d4350000000000000;
	{
	.reg .b32 %temp; 
	mov.b64 	{%temp, %r46}, %fd11;
	}
	{
	.reg .b32 %temp; 
	mov.b64 	{%r45, %temp}, %fd11;
	}
	shr.u32 	%r16, %r46, 20;
	add.s32 	%r47, %r16, -54;
$L__BB7_2:
	add.s32 	%r48, %r47, -1023;
	and.b32  	%r17, %r46, -2146435073;
	or.b32  	%r18, %r17, 1072693248;
	mov.b64 	%fd107, {%r45, %r18};
	setp.lt.u32 	%p2, %r18, 1073127583;
	@%p2 bra 	$L__BB7_4;
	{
	.reg .b32 %temp; 
	mov.b64 	{%r19, %temp}, %fd107;
	}
	{
	.reg .b32 %temp; 
	mov.b64 	{%temp, %r20}, %fd107;
	}
	add.s32 	%r21, %r20, -1048576;
	mov.b64 	%fd107, {%r19, %r21};
	add.s32 	%r48, %r47, -1022;
$L__BB7_4:
	add.f64 	%fd12, %fd107, 0dBFF0000000000000;
	add.f64 	%fd13, %fd107, 0d3FF0000000000000;
	rcp.approx.ftz.f64 	%fd14, %fd13;
	neg.f64 	%fd15, %fd13;
	fma.rn.f64 	%fd16, %fd15, %fd14, 0d3FF0000000000000;
	fma.rn.f64 	%fd17, %fd16, %fd16, %fd16;
	fma.rn.f64 	%fd18, %fd17, %fd14, %fd14;
	mul.f64 	%fd19, %fd12, %fd18;
	fma.rn.f64 	%fd20, %fd12, %fd18, %fd19;
	mul.f64 	%fd21, %fd20, %fd20;
	fma.rn.f64 	%fd22, %fd21, 0d3EB0F5FF7D2CAFE2, 0d3ED0F5D241AD3B5A;
	fma.rn.f64 	%fd23, %fd22, %fd21, 0d3EF3B20A75488A3F;
	fma.rn.f64 	%fd24, %fd23, %fd21, 0d3F1745CDE4FAECD5;
	fma.rn.f64 	%fd25, %fd24, %fd21, 0d3F3C71C7258A578B;
	fma.rn.f64 	%fd26, %fd25, %fd21, 0d3F6249249242B910;
	fma.rn.f64 	%fd27, %fd26, %fd21, 0d3F89999999999DFB;
	sub.f64 	%fd28, %fd12, %fd20;
	add.f64 	%fd29, %fd28, %fd28;
	neg.f64 	%fd30, %fd20;
	fma.rn.f64 	%fd31, %fd30, %fd12, %fd29;
	mul.f64 	%fd32, %fd18, %fd31;
	fma.rn.f64 	%fd33, %fd21, %fd27, 0d3FB5555555555555;
	mov.f64 	%fd34, 0d3FB5555555555555;
	sub.f64 	%fd35, %fd34, %fd33;
	fma.rn.f64 	%fd36, %fd21, %fd27, %fd35;
	add.f64 	%fd37, %fd36, 0dBC46A4CB00B9E7B0;
	add.f64 	%fd38, %fd33, %fd37;
	sub.f64 	%fd39, %fd33, %fd38;
	add.f64 	%fd40, %fd37, %fd39;
	mul.rn.f64 	%fd41, %fd20, %fd20;
	neg.f64 	%fd42, %fd41;
	fma.rn.f64 	%fd43, %fd20, %fd20, %fd42;
	{
	.reg .b32 %temp; 
	mov.b64 	{%r22, %temp}, %fd32;
	}
	{
	.reg .b32 %temp; 
	mov.b64 	{%temp, %r23}, %fd32;
	}
	add.s32 	%r24, %r23, 1048576;
	mov.b64 	%fd44, {%r22, %r24};
	fma.rn.f64 	%fd45, %fd20, %fd44, %fd43;
	mul.rn.f64 	%fd46, %fd41, %fd20;
	neg.f64 	%fd47, %fd46;
	fma.rn.f64 	%fd48, %fd41, %fd20, %fd47;
	fma.rn.f64 	%fd49, %fd41, %fd32, %fd48;
	fma.rn.f64 	%fd50, %fd45, %fd20, %fd49;
	mul.rn.f64 	%fd51, %fd38, %fd46;
	neg.f64 	%fd52, %fd51;
	fma.rn.f64 	%fd53, %fd38, %fd46, %fd52;
	fma.rn.f64 	%fd54, %fd38, %fd50, %fd53;
	fma.rn.f64 	%fd55, %fd40, %fd46, %fd54;
	add.f64 	%fd56, %fd51, %fd55;
	sub.f64 	%fd57, %fd51, %fd56;
	add.f64 	%fd58, %fd55, %fd57;
	add.f64 	%fd59, %fd20, %fd56;
	sub.f64 	%fd60, %fd20, %fd59;
	add.f64 	%fd61, %fd56, %fd60;
	add.f64 	%fd62, %fd58, %fd61;
	add.f64 	%fd63, %fd32, %fd62;
	add.f64 	%fd64, %fd59, %fd63;
	sub.f64 	%fd65, %fd59, %fd64;
	add.f64 	%fd66, %fd63, %fd65;
	xor.b32  	%r25, %r48, -2147483648;
	mov.b32 	%r26, 1127219200;
	mov.b64 	%fd67, {%r25, %r26};
	mov.b32 	%r27, -2147483648;
	mov.b64 	%fd68, {%r27, %r26};
	sub.f64 	%fd69, %fd67, %fd68;
	fma.rn.f64 	%fd70, %fd69, 0d3FE62E42FEFA39EF, %fd64;
	fma.rn.f64 	%fd71, %fd69, 0dBFE62E42FEFA39EF, %fd70;
	sub.f64 	%fd72, %fd71, %fd64;
	sub.f64 	%fd73, %fd66, %fd72;
	fma.rn.f64 	%fd74, %fd69, 0d3C7ABC9E3B39803F, %fd73;
	add.f64 	%fd75, %fd70, %fd74;
	sub.f64 	%fd76, %fd70, %fd75;
	add.f64 	%fd77, %fd74, %fd76;
	mov.f64 	%fd78, 0d4000000000000000;
	{
	.reg .b32 %temp; 
	mov.b64 	{%temp, %r28}, %fd78;
	}
	{
	.reg .b32 %temp; 
	mov.b64 	{%r29, %temp}, %fd78;
	}
	shl.b32 	%r30, %r28, 1;
	setp.gt.u32 	%p3, %r30, -33554433;
	and.b32  	%r31, %r28, -15728641;
	selp.b32 	%r32, %r31, %r28, %p3;
	mov.b64 	%fd79, {%r29, %r32};
	mul.rn.f64 	%fd80, %fd75, %fd79;
	neg.f64 	%fd81, %fd80;
	fma.rn.f64 	%fd82, %fd75, %fd79, %fd81;
	fma.rn.f64 	%fd83, %fd77, %fd79, %fd82;
	add.f64 	%fd4, %fd80, %fd83;
	sub.f64 	%fd84, %fd80, %fd4;
	add.f64 	%fd5, %fd83, %fd84;
	fma.rn.f64 	%fd85, %fd4, 0d3FF71547652B82FE, 0d4338000000000000;
	{
	.reg .b32 %temp; 
	mov.b64 	{%r13, %temp}, %fd85;
	}
	mov.f64 	%fd86, 0dC338000000000000;
	add.rn.f64 	%fd87, %fd85, %fd86;
	fma.rn.f64 	%fd88, %fd87, 0dBFE62E42FEFA39EF, %fd4;
	fma.rn.f64 	%fd89, %fd87, 0dBC7ABC9E3B39803F, %fd88;
	fma.rn.f64 	%fd90, %fd89, 0d3E5ADE1569CE2BDF, 0d3E928AF3FCA213EA;
	fma.rn.f64 	%fd91, %fd90, %fd89, 0d3EC71DEE62401315;
	fma.rn.f64 	%fd92, %fd91, %fd89, 0d3EFA01997C89EB71;
	fma.rn.f64 	%fd93, %fd92, %fd89, 0d3F2A01A014761F65;
	fma.rn.f64 	%fd94, %fd93, %fd89, 0d3F56C16C1852B7AF;
	fma.rn.f64 	%fd95, %fd94, %fd89, 0d3F81111111122322;
	fma.rn.f64 	%fd96, %fd95, %fd89, 0d3FA55555555502A1;
	fma.rn.f64 	%fd97, %fd96, %fd89, 0d3FC5555555555511;
	fma.rn.f64 	%fd98, %fd97, %fd89, 0d3FE000000000000B;
	fma.rn.f64 	%fd99, %fd98, %fd89, 0d3FF0000000000000;
	fma.rn.f64 	%fd100, %fd99, %fd89, 0d3FF0000000000000;
	{
	.reg .b32 %temp; 
	mov.b64 	{%r14, %temp}, %fd100;
	}
	{
	.reg .b32 %temp; 
	mov.b64 	{%temp, %r15}, %fd100;
	}
	shl.b32 	%r33, %r13, 20;
	add.s32 	%r34, %r33, %r15;
	mov.b64 	%fd108, {%r14, %r34};
	{
	.reg .b32 %temp; 
	mov.b64 	{%temp, %r35}, %fd4;
	}
	mov.b32 	%f2, %r35;
	abs.f32 	%f1, %f2;
	setp.lt.f32 	%p4, %f1, 0f4086232B;
	@%p4 bra 	$L__BB7_7;
	setp.lt.f64 	%p5, %fd4, 0d0000000000000000;
	add.f64 	%fd101, %fd4, 0d7FF0000000000000;
	selp.f64 	%fd108, 0d0000000000000000, %fd101, %p5;
	setp.geu.f32 	%p6, %f1, 0f40874800;
	@%p6 bra 	$L__BB7_7;
	shr.u32 	%r36, %r13, 31;
	add.s32 	%r37, %r13, %r36;
	shr.s32 	%r38, %r37, 1;
	shl.b32 	%r39, %r38, 20;
	add.s32 	%r40, %r15, %r39;
	mov.b64 	%fd102, {%r14, %r40};
	sub.s32 	%r41, %r13, %r38;
	shl.b32 	%r42, %r41, 20;
	add.s32 	%r43, %r42, 1072693248;
	mov.b32 	%r44, 0;
	mov.b64 	%fd103, {%r44, %r43};
	mul.f64 	%fd108, %fd103, %fd102;
$L__BB7_7:
	abs.f64 	%fd104, %fd108;
	setp.eq.f64 	%p7, %fd104, 0d7FF0000000000000;
	fma.rn.f64 	%fd105, %fd108, %fd5, %fd108;
	selp.f64 	%fd106, %fd108, %fd105, %p7;
	st.param.f64 	[func_retval0], %fd106;
	ret;

}


// ===== COMPILED SASS (sm_100) =====

	.target	sm_100

	.elftype	@"ET_EXEC"


//--------------------- .note.nv.tkinfo           --------------------------
	.section	.note.nv.tkinfo,"",@"SHT_NOTE"
	.sectionflags	@"SHF_NOTE_NV_TKINFO"
	.tkinfo
        /*0018*/ 	.word	0x00000002
        /*0030*/ 	.string	""
        /*0030*/ 	.string	"ptxas"
        /*0030*/ 	.string	"Cuda compilation tools, release 13.0, V13.0.88"
        /*0030*/ 	.string	"Build cuda_13.0.r13.0/compiler.36424714_0"
        /*0030*/ 	.string	"-arch sm_100 -m 64 "



//--------------------- .note.nv.cuinfo           --------------------------
	.section	.note.nv.cuinfo,"",@"SHT_NOTE"
	.sectionflags	@"SHF_NOTE_NV_CUINFO"
        /*0018*/ 	.short	0x0002
        /*001a*/ 	.short	0x0064
        /*001c*/ 	.short	0x0082
	.zero		2


//--------------------- .nv.info                  --------------------------
	.section	.nv.info,"",@"SHT_CUDA_INFO"
	.align	4


	//----- nvinfo : EIATTR_REGCOUNT
	.align		4
        /*0000*/ 	.byte	0x04, 0x2f
        /*0002*/ 	.short	(.L_11 - .L_10)
	.align		4
.L_10:
        /*0004*/ 	.word	index@(_Z15init_conditionsPfS_S_S_S_S_S_S_iii)
        /*0008*/ 	.word	0x00000020


	//----- nvinfo : EIATTR_FRAME_SIZE
	.align		4
.L_11:
        /*000c*/ 	.byte	0x04, 0x11
        /*000e*/ 	.short	(.L_13 - .L_12)
	.align		4
.L_12:
        /*0010*/ 	.word	index@(_Z15init_conditionsPfS_S_S_S_S_S_S_iii)
        /*0014*/ 	.word	0x00000000


	//----- nvinfo : EIATTR_REGCOUNT
	.align		4
.L_13:
        /*0018*/ 	.byte	0x04, 0x2f
        /*001a*/ 	.short	(.L_15 - .L_14)
	.align		4
.L_14:
        /*001c*/ 	.word	index@(_Z12min_jacobianPfS_i)
        /*0020*/ 	.word	0x0000000e


	//----- nvinfo : EIATTR_FRAME_SIZE
	.align		4
.L_15:
        /*0024*/ 	.byte	0x04, 0x11
        /*0026*/ 	.short	(.L_17 - .L_16)
	.align		4
.L_16:
        /*0028*/ 	.word	index@(_Z12min_jacobianPfS_i)
        /*002c*/ 	.word	0x00000000


	//----- nvinfo : EIATTR_REGCOUNT
	.align		4
.L_17:
        /*0030*/ 	.byte	0x04, 0x2f
        /*0032*/ 	.short	(.L_19 - .L_18)
	.align		4
.L_18:
        /*0034*/ 	.word	index@(_Z18preval_side_lengthPfS_S_S_S_i)
        /*0038*/ 	.word	0x0000001e


	//----- nvinfo : EIATTR_FRAME_SIZE
	.align		4
.L_19:
        /*003c*/ 	.byte	0x04, 0x11
        /*003e*/ 	.short	(.L_21 - .L_20)
	.align		4
.L_20:
        /*0040*/ 	.word	index@($_Z18preval_side_lengthPfS_S_S_S_i$__internal_accurate_pow)
        /*0044*/ 	.word	0x00000000


	//----- nvinfo : EIATTR_FRAME_SIZE
	.align		4
.L_21:
        /*0048*/ 	.byte	0x04, 0x11
        /*004a*/ 	.short	(.L_23 - .L_22)
	.align		4
.L_22:
        /*004c*/ 	.word	index@($__internal_2_$__cuda_sm20_sqrt_rn_f32_slowpath)
        /*0050*/ 	.word	0x00000000


	//----- nvinfo : EIATTR_FRAME_SIZE
	.align		4
.L_23:
        /*0054*/ 	.byte	0x04, 0x11
        /*0056*/ 	.short	(.L_25 - .L_24)
	.align		4
.L_24:
        /*0058*/ 	.word	index@(_Z18preval_side_lengthPfS_S_S_S_i)
        /*005c*/ 	.word	0x00000000


	//----- nvinfo : EIATTR_REGCOUNT
	.align		4
.L_25:
        /*0060*/ 	.byte	0x04, 0x2f
        /*0062*/ 	.short	(.L_27 - .L_26)
	.align		4
.L_26:
        /*0064*/ 	.word	index@(_Z15preval_jacobianPfS_S_S_S_S_S_i)
        /*0068*/ 	.word	0x00000015


	//----- nvinfo : EIATTR_FRAME_SIZE
	.align		4
.L_27:
        /*006c*/ 	.byte	0x04, 0x11
        /*006e*/ 	.short	(.L_29 - .L_28)
	.align		4
.L_28:
        /*0070*/ 	.word	index@(_Z15preval_jacobianPfS_S_S_S_S_S_i)
        /*0074*/ 	.word	0x00000000


	//----- nvinfo : EIATTR_REGCOUNT
	.align		4
.L_29:
        /*0078*/ 	.byte	0x04, 0x2f
        /*007a*/ 	.short	(.L_31 - .L_30)
	.align		4
.L_30:
        /*007c*/ 	.word	index@(_Z14preval_normalsPfS_S_S_S_S_S_S_S_S_S_S_Pii)
        /*0080*/ 	.word	0x00000020


	//----- nvinfo : EIATTR_FRAME_SIZE
	.align		4
.L_31:
        /*0084*/ 	.byte	0x04, 0x11
        /*0086*/ 	.short	(.L_33 - .L_32)
	.align		4
.L_32:
        /*0088*/ 	.word	index@($_Z14preval_normalsPfS_S_S_S_S_S_S_S_S_S_S_Pii$__internal_accurate_pow)
        /*008c*/ 	.word	0x00000000


	//----- nvinfo : EIATTR_FRAME_SIZE
	.align		4
.L_33:
        /*0090*/ 	.byte	0x04, 0x11
        /*0092*/ 	.short	(.L_35 - .L_34)
	.align		4
.L_34:
        /*0094*/ 	.word	index@($__internal_1_$__cuda_sm3x_div_rn_noftz_f32_slowpath)
        /*0098*/ 	.word	0x00000000


	//----- nvinfo : EIATTR_FRAME_SIZE
	.align		4
.L_35:
        /*009c*/ 	.byte	0x04, 0x11
        /*009e*/ 	.short	(.L_37 - .L_36)
	.align		4
.L_36:
        /*00a0*/ 	.word	index@($__internal_0_$__cuda_sm20_sqrt_rn_f32_slowpath)
        /*00a4*/ 	.word	0x00000000


	//----- nvinfo : EIATTR_FRAME_SIZE
	.align		4
.L_37:
        /*00a8*/ 	.byte	0x04, 0x11
        /*00aa*/ 	.short	(.L_39 - .L_38)
	.align		4
.L_38:
        /*00ac*/ 	.word	index@(_Z14preval_normalsPfS_S_S_S_S_S_S_S_S_S_S_Pii)
        /*00b0*/ 	.word	0x00000000


	//----- nvinfo : EIATTR_REGCOUNT
	.align		4
.L_39:
        /*00b4*/ 	.byte	0x04, 0x2f
        /*00b6*/ 	.short	(.L_41 - .L_40)
	.align		4
.L_40:
        /*00b8*/ 	.word	index@(_Z24preval_normals_directionPfS_S_S_S_S_S_S_PiS0_i)
        /*00bc*/ 	.word	0x00000018


	//----- nvinfo : EIATTR_FRAME_SIZE
	.align		4
.L_41:
        /*00c0*/ 	.byte	0x04, 0x11
        /*00c2*/ 	.short	(.L_43 - .L_42)
	.align		4
.L_42:
        /*00c4*/ 	.word	index@(_Z24preval_normals_directionPfS_S_S_S_S_S_S_PiS0_i)
        /*00c8*/ 	.word	0x00000000


	//----- nvinfo : EIATTR_REGCOUNT
	.align		4
.L_43:
        /*00cc*/ 	.byte	0x04, 0x2f
        /*00ce*/ 	.short	(.L_45 - .L_44)
	.align		4
.L_44:
        /*00d0*/ 	.word	index@(_Z15preval_partialsPfS_S_S_S_S_S_S_S_S_i)
        /*00d4*/ 	.word	0x00000014


	//----- nvinfo : EIATTR_FRAME_SIZE
	.align		4
.L_45:
        /*00d8*/ 	.byte	0x04, 0x11
        /*00da*/ 	.short	(.L_47 - .L_46)
	.align		4
.L_46:
        /*00dc*/ 	.word	index@(_Z15preval_partialsPfS_S_S_S_S_S_S_S_S_i)
        /*00e0*/ 	.word	0x00000000


	//----- nvinfo : EIATTR_MIN_STACK_SIZE
	.align		4
.L_47:
        /*00e4*/ 	.byte	0x04, 0x12
        /*00e6*/ 	.short	(.L_49 - .L_48)
	.align		4
.L_48:
        /*00e8*/ 	.word	index@(_Z15preval_partialsPfS_S_S_S_S_S_S_S_S_i)
        /*00ec*/ 	.word	0x00000000


	//----- nvinfo : EIATTR_MIN_STACK_SIZE
	.align		4
.L_49:
        /*00f0*/ 	.byte	0x04, 0x12
        /*00f2*/ 	.short	(.L_51 - .L_50)
	.align		4
.L_50:
        /*00f4*/ 	.word	index@(_Z24preval_normals_directionPfS_S_S_S_S_S_S_PiS0_i)
        /*00f8*/ 	.word	0x00000000


	//----- nvinfo : EIATTR_MIN_STACK_SIZE
	.align		4
.L_51:
        /*00fc*/ 	.byte	0x04, 0x12
        /*00fe*/ 	.short	(.L_53 - .L_52)
	.align		4
.L_52:
        /*0100*/ 	.word	index@(_Z14preval_normalsPfS_S_S_S_S_S_S_S_S_S_S_Pii)
        /*0104*/ 	.word	0x00000000


	//----- nvinfo : EIATTR_MIN_STACK_SIZE
	.align		4
.L_53:
        /*0108*/ 	.byte	0x04, 0x12
        /*010a*/ 	.short	(.L_55 - .L_54)
	.align		4
.L_54:
        /*010c*/ 	.word	index@(_Z15preval_jacobianPfS_S_S_S_S_S_i)
        /*0110*/ 	.word	0x00000000


	//----- nvinfo : EIATTR_MIN_STACK_SIZE
	.align		4
.L_55:
        /*0114*/ 	.byte	0x04, 0x12
        /*0116*/ 	.short	(.L_57 - .L_56)
	.align		4
.L_56:
        /*0118*/ 	.word	index@(_Z18preval_side_lengthPfS_S_S_S_i)
        /*011c*/ 	.word	0x00000000


	//----- nvinfo : EIATTR_MIN_STACK_SIZE
	.align		4
.L_57:
        /*0120*/ 	.byte	0x04, 0x12
        /*0122*/ 	.short	(.L_59 - .L_58)
	.align		4
.L_58:
        /*0124*/ 	.word	index@(_Z12min_jacobianPfS_i)
        /*0128*/ 	.word	0x00000000


	//----- nvinfo : EIATTR_MIN_STACK_SIZE
	.align		4
.L_59:
        /*012c*/ 	.byte	0x04, 0x12
        /*012e*/ 	.short	(.L_61 - .L_60)
	.align		4
.L_60:
        /*0130*/ 	.word	index@(_Z15init_conditionsPfS_S_S_S_S_S_S_iii)
        /*0134*/ 	.word	0x00000000
.L_61:


//--------------------- .nv.compat                --------------------------
	.section	.nv.compat,"",@"SHT_CUDA_COMPAT_INFO"
	.align	4
        /*0000*/ 	.byte	0x02, 0x09, 0x00, 0x00, 0x02, 0x02, 0x01, 0x00, 0x02, 0x05, 0x05, 0x00, 0x03, 0x07, 0x01, 0x01
        /*0010*/ 	.byte	0x02, 0x03, 0x00, 0x00, 0x02, 0x06, 0x01, 0x00, 0x04, 0x0b, 0x08, 0x00, 0x01, 0x00, 0x00, 0x00
        /*0020*/ 	.byte	0x00, 0x00, 0x00, 0x00


//--------------------- .nv.info._Z15preval_partialsPfS_S_S_S_S_S_S_S_S_i --------------------------
	.section	.nv.info._Z15preval_partialsPfS_S_S_S_S_S_S_S_S_i,"",@"SHT_CUDA_INFO"
	.sectionflags	@""
	.align	4


	//----- nvinfo : EIATTR_CUDA_API_VERSION
	.align		4
        /*0000*/ 	.byte	0x04, 0x37
        /*0002*/ 	.short	(.L_63 - .L_62)
.L_62:
        /*0004*/ 	.word	0x00000082


	//----- nvinfo : EIATTR_KPARAM_INFO
	.align		4
.L_63:
        /*0008*/ 	.byte	0x04, 0x17
        /*000a*/ 	.short	(.L_65 - .L_64)
.L_64:
        /*000c*/ 	.word	0x00000000
        /*0010*/ 	.short	0x000a
        /*0012*/ 	.short	0x0050
        /*0014*/ 	.byte	0x00, 0xf0, 0x11, 0x00


	//----- nvinfo : EIATTR_KPARAM_INFO
	.align		4
.L_65:
        /*0018*/ 	.byte	0x04, 0x17
        /*001a*/ 	.short	(.L_67 - .L_66)
.L_66:
        /*001c*/ 	.word	0x00000000
        /*0020*/ 	.short	0x0009
        /*0022*/ 	.short	0x0048
        /*0024*/ 	.byte	0x00, 0xf5, 0x21, 0x00


	//----- nvinfo : EIATTR_KPARAM_INFO
	.align		4
.L_67:
        /*0028*/ 	.byte	0x04, 0x17
        /*002a*/ 	.short	(.L_69 - .L_68)
.L_68:
        /*002c*/ 	.word	0x00000000
        /*0030*/ 	.short	0x0008
        /*0032*/ 	.short	0x0040
        /*0034*/ 	.byte	0x00, 0xf5, 0x21, 0x00


	//----- nvinfo : EIATTR_KPARAM_INFO
	.align		4
.L_69:
        /*0038*/ 	.byte	0x04, 0x17
        /*003a*/ 	.short	(.L_71 - .L_70)
.L_70:
        /*003c*/ 	.word	0x00000000
        /*0040*/ 	.short	0x0007
        /*0042*/ 	.short	0x0038
        /*0044*/ 	.byte	0x00, 0xf5, 0x21, 0x00


	//----- nvinfo : EIATTR_KPARAM_INFO
	.align		4
.L_71:
        /*0048*/ 	.byte	0x04, 0x17
        /*004a*/ 	.short	(.L_73 - .L_72)
.L_72:
        /*004c*/ 	.word	0x00000000
        /*0050*/ 	.short	0x0006
        /*0052*/ 	.short	0x0030
        /*0054*/ 	.byte	0x00, 0xf5, 0x21, 0x00


	//----- nvinfo : EIATTR_KPARAM_INFO
	.align		4
.L_73:
        /*0058*/ 	.byte	0x04, 0x17
        /*005a*/ 	.short	(.L_75 - .L_74)
.L_74:
        /*005c*/ 	.word	0x00000000
        /*0060*/ 	.short	0x0005
        /*0062*/ 	.short	0x0028
        /*0064*/ 	.byte	0x00, 0xf5, 0x21, 0x00


	//----- nvinfo : EIATTR_KPARAM_INFO
	.align		4
.L_75:
        /*0068*/ 	.byte	0x04, 0x17
        /*006a*/ 	.short	(.L_77 - .L_76)
.L_76:
        /*006c*/ 	.word	0x00000000
        /*0070*/ 	.short	0x0004
        /*0072*/ 	.short	0x0020
        /*0074*/ 	.byte	0x00, 0xf5, 0x21, 0x00


	//----- nvinfo : EIATTR_KPARAM_INFO
	.align		4
.L_77:
        /*0078*/ 	.byte	0x04, 0x17
        /*007a*/ 	.short	(.L_79 - .L_78)
.L_78:
        /*007c*/ 	.word	0x00000000
        /*0080*/ 	.short	0x0003
        /*0082*/ 	.short	0x0018
        /*0084*/ 	.byte	0x00, 0xf5, 0x21, 0x00


	//----- nvinfo : EIATTR_KPARAM_INFO
	.align		4
.L_79:
        /*0088*/ 	.byte	0x04, 0x17
        /*008a*/ 	.short	(.L_81 - .L_80)
.L_80:
        /*008c*/ 	.word	0x00000000
        /*0090*/ 	.short	0x0002
        /*0092*/ 	.short	0x0010
        /*0094*/ 	.byte	0x00, 0xf5, 0x21, 0x00


	//----- nvinfo : EIATTR_KPARAM_INFO
	.align		4
.L_81:
        /*0098*/ 	.byte	0x04, 0x17
        /*009a*/ 	.short	(.L_83 - .L_82)
.L_82:
        /*009c*/ 	.word	0x00000000
        /*00a0*/ 	.short	0x0001
        /*00a2*/ 	.short	0x0008
        /*00a4*/ 	.byte	0x00, 0xf5, 0x21, 0x00


	//----- nvinfo : EIATTR_KPARAM_INFO
	.align		4
.L_83:
        /*00a8*/ 	.byte	0x04, 0x17
        /*00aa*/ 	.short	(.L_85 - .L_84)
.L_84:
        /*00ac*/ 	.word	0x00000000
        /*00b0*/ 	.short	0x0000
        /*00b2*/ 	.short	0x0000
        /*00b4*/ 	.byte	0x00, 0xf5, 0x21, 0x00


	//----- nvinfo : EIATTR_SPARSE_MMA_MASK
	.align		4
.L_85:
        /*00b8*/ 	.byte	0x03, 0x50
        /*00ba*/ 	.short	0x0000


	//----- nvinfo : EIATTR_MAXREG_COUNT
	.align		4
        /*00bc*/ 	.byte	0x03, 0x1b
        /*00be*/ 	.short	0x00ff


	//----- nvinfo : EIATTR_MERCURY_ISA_VERSION
	.align		4
        /*00c0*/ 	.byte	0x03, 0x5f
        /*00c2*/ 	.short	0x0101


	//----- nvinfo : EIATTR_VRC_CTA_INIT_COUNT
	.align		4
        /*00c4*/ 	.byte	0x02, 0x4a
	.zero		1
	.zero		1


	//----- nvinfo : EIATTR_EXIT_INSTR_OFFSETS
	.align		4
        /*00c8*/ 	.byte	0x04, 0x1c
        /*00ca*/ 	.short	(.L_87 - .L_86)


	//   ....[0]....
.L_86:
        /*00cc*/ 	.word	0x00000070


	//   ....[1]....
        /*00d0*/ 	.word	0x000002d0


	//----- nvinfo : EIATTR_CBANK_PARAM_SIZE
	.align		4
.L_87:
        /*00d4*/ 	.byte	0x03, 0x19
        /*00d6*/ 	.short	0x0054


	//----- nvinfo : EIATTR_PARAM_CBANK
	.align		4
        /*00d8*/ 	.byte	0x04, 0x0a
        /*00da*/ 	.short	(.L_89 - .L_88)
	.align		4
.L_88:
        /*00dc*/ 	.word	index@(.nv.constant0._Z15preval_partialsPfS_S_S_S_S_S_S_S_S_i)
        /*00e0*/ 	.short	0x0380
        /*00e2*/ 	.short	0x0054


	//----- nvinfo : EIATTR_SW_WAR
	.align		4
.L_89:
        /*00e4*/ 	.byte	0x04, 0x36
        /*00e6*/ 	.short	(.L_91 - .L_90)
.L_90:
        /*00e8*/ 	.word	0x00000008
.L_91:


//--------------------- .nv.info._Z24preval_normals_directionPfS_S_S_S_S_S_S_PiS0_i --------------------------
	.section	.nv.info._Z24preval_normals_directionPfS_S_S_S_S_S_S_PiS0_i,"",@"SHT_CUDA_INFO"
	.sectionflags	@""
	.align	4


	//----- nvinfo : EIATTR_CUDA_API_VERSION
	.align		4
        /*0000*/ 	.byte	0x04, 0x37
        /*0002*/ 	.short	(.L_93 - .L_92)
.L_92:
        /*0004*/ 	.word	0x00000082


	//----- nvinfo : EIATTR_KPARAM_INFO
	.align		4
.L_93:
        /*0008*/ 	.byte	0x04, 0x17
        /*000a*/ 	.short	(.L_95 - .L_94)
.L_94:
        /*000c*/ 	.word	0x00000000
        /*0010*/ 	.short	0x000a
        /*0012*/ 	.short	0x0050
        /*0014*/ 	.byte	0x00, 0xf0, 0x11, 0x00


	//----- nvinfo : EIATTR_KPARAM_INFO
	.align		4
.L_95:
        /*0018*/ 	.byte	0x04, 0x17
        /*001a*/ 	.short	(.L_97 - .L_96)
.L_96:
        /*001c*/ 	.word	0x00000000
        /*0020*/ 	.short	0x0009
        /*0022*/ 	.short	0x0048
        /*0024*/ 	.byte	0x00, 0xf5, 0x21, 0x00


	//----- nvinfo : EIATTR_KPARAM_INFO
	.align		4
.L_97:
        /*0028*/ 	.byte	0x04, 0x17
        /*002a*/ 	.short	(.L_99 - .L_98)
.L_98:
        /*002c*/ 	.word	0x00000000
        /*0030*/ 	.short	0x0008
        /*0032*/ 	.short	0x0040
        /*0034*/ 	.byte	0x00, 0xf5, 0x21, 0x00


	//----- nvinfo : EIATTR_KPARAM_INFO
	.align		4
.L_99:
        /*0038*/ 	.byte	0x04, 0x17
        /*003a*/ 	.short	(.L_101 - .L_100)
.L_100:
        /*003c*/ 	.word	0x00000000
        /*0040*/ 	.short	0x0007
        /*0042*/ 	.short	0x0038
        /*0044*/ 	.byte	0x00, 0xf5, 0x21, 0x00


	//----- nvinfo : EIATTR_KPARAM_INFO
	.align		4
.L_101:
        /*0048*/ 	.byte	0x04, 0x17
        /*004a*/ 	.short	(.L_103 - .L_102)
.L_102:
        /*004c*/ 	.word	0x00000000
        /*0050*/ 	.short	0x0006
        /*0052*/ 	.short	0x0030
        /*0054*/ 	.byte	0x00, 0xf5, 0x21, 0x00


	//----- nvinfo : EIATTR_KPARAM_INFO
	.align		4
.L_103:
        /*0058*/ 	.byte	0x04, 0x17
        /*005a*/ 	.short	(.L_105 - .L_104)
.L_104:
        /*005c*/ 	.word	0x00000000
        /*0060*/ 	.short	0x0005
        /*0062*/ 	.short	0x0028
        /*0064*/ 	.byte	0x00, 0xf5, 0x21, 0x00


	//----- nvinfo : EIATTR_KPARAM_INFO
	.align		4
.L_105:
        /*0068*/ 	.byte	0x04, 0x17
        /*006a*/ 	.short	(.L_107 - .L_106)
.L_106:
        /*006c*/ 	.word	0x00000000
        /*0070*/ 	.short	0x0004
        /*0072*/ 	.short	0x0020
        /*0074*/ 	.byte	0x00, 0xf5, 0x21, 0x00


	//----- nvinfo : EIATTR_KPARAM_INFO
	.align		4
.L_107:
        /*0078*/ 	.byte	0x04, 0x17
        /*007a*/ 	.short	(.L_109 - .L_108)
.L_108:
        /*007c*/ 	.word	0x00000000
        /*0080*/ 	.short	0x0003
        /*0082*/ 	.short	0x0018
        /*0084*/ 	.byte	0x00, 0xf5, 0x21, 0x00


	//----- nvinfo : EIATTR_KPARAM_INFO
	.align		4
.L_109:
        /*0088*/ 	.byte	0x04, 0x17
        /*008a*/ 	.short	(.L_111 - .L_110)
.L_110:
        /*008c*/ 	.word	0x00000000
        /*0090*/ 	.short	0x0002
        /*0092*/ 	.short	0x0010
        /*0094*/ 	.byte	0x00, 0xf5, 0x21, 0x00


	//----- nvinfo : EIATTR_KPARAM_INFO
	.align		4
.L_111:
        /*0098*/ 	.byte	0x04, 0x17
        /*009a*/ 	.short	(.L_113 - .L_112)
.L_112:
        /*009c*/ 	.word	0x00000000
        /*00a0*/ 	.short	0x0001
        /*00a2*/ 	.short	0x0008
        /*00a4*/ 	.byte	0x00, 0xf5, 0x21, 0x00


	//----- nvinfo : EIATTR_KPARAM_INFO
	.align		4
.L_113:
        /*00a8*/ 	.byte	0x04, 0x17
        /*00aa*/ 	.short	(.L_115 - .L_114)
.L_114:
        /*00ac*/ 	.word	0x00000000
        /*00b0*/ 	.short	0x0000
        /*00b2*/ 	.short	0x0000
        /*00b4*/ 	.byte	0x00, 0xf5, 0x21, 0x00


	//----- nvinfo : EIATTR_SPARSE_MMA_MASK
	.align		4
.L_115:
        /*00b8*/ 	.byte	0x03, 0x50
        /*00ba*/ 	.short	0x0000


	//----- nvinfo : EIATTR_MAXREG_COUNT
	.align		4
        /*00bc*/ 	.byte	0x03, 0x1b
        /*00be*/ 	.short	0x00ff


	//----- nvinfo : EIATTR_MERCURY_ISA_VERSION
	.align		4
        /*00c0*/ 	.byte	0x03, 0x5f
        /*00c2*/ 	.short	0x0101


	//----- nvinfo : EIATTR_VRC_CTA_INIT_COUNT
	.align		4
        /*00c4*/ 	.byte	0x02, 0x4a
	.zero		1
	.zero		1


	//----- nvinfo : EIATTR_EXIT_INSTR_OFFSETS
	.align		4
        /*00c8*/ 	.byte	0x04, 0x1c
        /*00ca*/ 	.short	(.L_117 - .L_116)


	//   ....[0]....
.L_116:
        /*00cc*/ 	.word	0x00000070


	//   ....[1]....
        /*00d0*/ 	.word	0x00000660


	//   ....[2]....
        /*00d4*/ 	.word	0x000006c0


	//----- nvinfo : EIATTR_CRS_STACK_SIZE
	.align		4
.L_117:
        /*00d8*/ 	.byte	0x04, 0x1e
        /*00da*/ 	.short	(.L_119 - .L_118)
.L_118:
        /*00dc*/ 	.word	0x00000000


	//----- nvinfo : EIATTR_CBANK_PARAM_SIZE
	.align		4
.L_119:
        /*00e0*/ 	.byte	0x03, 0x19
        /*00e2*/ 	.short	0x0054


	//----- nvinfo : EIATTR_PARAM_CBANK
	.align		4
        /*00e4*/ 	.byte	0x04, 0x0a
        /*00e6*/ 	.short	(.L_121 - .L_120)
	.align		4
.L_120:
        /*00e8*/ 	.word	index@(.nv.constant0._Z24preval_normals_directionPfS_S_S_S_S_S_S_PiS0_i)
        /*00ec*/ 	.short	0x0380
        /*00ee*/ 	.short	0x0054


	//----- nvinfo : EIATTR_SW_WAR
	.align		4
.L_121:
        /*00f0*/ 	.byte	0x04, 0x36
        /*00f2*/ 	.short	(.L_123 - .L_122)
.L_122:
        /*00f4*/ 	.word	0x00000008
.L_123:


//--------------------- .nv.info._Z14preval_normalsPfS_S_S_S_S_S_S_S_S_S_S_Pii --------------------------
	.section	.nv.info._Z14preval_normalsPfS_S_S_S_S_S_S_S_S_S_S_Pii,"",@"SHT_CUDA_INFO"
	.sectionflags	@""
	.align	4


	//----- nvinfo : EIATTR_CUDA_API_VERSION
	.align		4
        /*0000*/ 	.byte	0x04, 0x37
        /*0002*/ 	.short	(.L_125 - .L_124)
.L_124:
        /*0004*/ 	.word	0x00000082


	//----- nvinfo : EIATTR_KPARAM_INFO
	.align		4
.L_125:
        /*0008*/ 	.byte	0x04, 0x17
        /*000a*/ 	.short	(.L_127 - .L_126)
.L_126:
        /*000c*/ 	.word	0x00000000
        /*0010*/ 	.short	0x000d
        /*0012*/ 	.short	0x0068
        /*0014*/ 	.byte	0x00, 0xf0, 0x11, 0x00


	//----- nvinfo : EIATTR_KPARAM_INFO
	.align		4
.L_127:
        /*0018*/ 	.byte	0x04, 0x17
        /*001a*/ 	.short	(.L_129 - .L_128)
.L_128:
        /*001c*/ 	.word	0x00000000
        /*0020*/ 	.short	0x000c
        /*0022*/ 	.short	0x0060
        /*0024*/ 	.byte	0x00, 0xf5, 0x21, 0x00


	//----- nvinfo : EIATTR_KPARAM_INFO
	.align		4
.L_129:
        /*0028*/ 	.byte	0x04, 0x17
        /*002a*/ 	.short	(.L_131 - .L_130)
.L_130:
        /*002c*/ 	.word	0x00000000
        /*0030*/ 	.short	0x000b
        /*0032*/ 	.short	0x0058
        /*0034*/ 	.byte	0x00, 0xf5, 0x21, 0x00


	//----- nvinfo : EIATTR_KPARAM_INFO
	.align		4
.L_131:
        /*0038*/ 	.byte	0x04, 0x17
        /*003a*/ 	.short	(.L_133 - .L_132)
.L_132:
        /*003c*/ 	.word	0x00000000
        /*0040*/ 	.short	0x000a
        /*0042*/ 	.short	0x0050
        /*0044*/ 	.byte	0x00, 0xf5, 0x21, 0x00


	//----- nvinfo : EIATTR_KPARAM_INFO
	.align		4
.L_133:
        /*0048*/ 	.byte	0x04, 0x17
        /*004a*/ 	.short	(.L_135 - .L_134)
.L_134:
        /*004c*/ 	.word	0x00000000
        /*0050*/ 	.short	0x0009
        /*0052*/ 	.short	0x0048
        /*0054*/ 	.byte	0x00, 0xf5, 0x21, 0x00


	//----- nvinfo : EIATTR_KPARAM_INFO
	.align		4
.L_135:
        /*0058*/ 	.byte	0x04, 0x17
        /*005a*/ 	.short	(.L_137 - .L_136)
.L_136:
        /*005c*/ 	.word	0x00000000
        /*0060*/ 	.short	0x0008
        /*0062*/ 	.short	0x0040
        /*0064*/ 	.byte	0x00, 0xf5, 0x21, 0x00


	//----- nvinfo : EIATTR_KPARAM_INFO
	.align		4
.L_137:
        /*0068*/ 	.byte	0x04, 0x17
        /*006a*/ 	.short	(.L_139 - .L_138)
.L_138:
        /*006c*/ 	.word	0x00000000
        /*0070*/ 	.short	0x0007
        /*0072*/ 	.short	0x0038
        /*0074*/ 	.byte	0x00, 0xf5, 0x21, 0x00


	//----- nvinfo : EIATTR_KPARAM_INFO
	.align		4
.L_139:
        /*0078*/ 	.byte	0x04, 0x17
        /*007a*/ 	.short	(.L_141 - .L_140)
.L_140:
        /*007c*/ 	.word	0x00000000
        /*0080*/ 	.short	0x0006
        /*0082*/ 	.short	0x0030
        /*0084*/ 	.byte	0x00, 0xf5, 0x21, 0x00


	//----- nvinfo : EIATTR_KPARAM_INFO
	.align		4
.L_141:
        /*0088*/ 	.byte	0x04, 0x17
        /*008a*/ 	.short	(.L_143 - .L_142)
.L_142:
        /*008c*/ 	.word	0x00000000
        /*0090*/ 	.short	0x0005
        /*0092*/ 	.short	0x0028
        /*0094*/ 	.byte	0x00, 0xf5, 0x21, 0x00


	//----- nvinfo : EIATTR_KPARAM_INFO
	.align		4
.L_143:
        /*0098*/ 	.byte	0x04, 0x17
        /*009a*/ 	.short	(.L_145 - .L_144)
.L_144:
        /*009c*/ 	.word	0x00000000
        /*00a0*/ 	.short	0x0004
        /*00a2*/ 	.short	0x0020
        /*00a4*/ 	.byte	0x00, 0xf5, 0x21, 0x00


	//----- nvinfo : EIATTR_KPARAM_INFO
	.align		4
.L_145:
        /*00a8*/ 	.byte	0x04, 0x17
        /*00aa*/ 	.short	(.L_147 - .L_146)
.L_146:
        /*00ac*/ 	.word	0x00000000
        /*00b0*/ 	.short	0x0003
        /*00b2*/ 	.short	0x0018
        /*00b4*/ 	.byte	0x00, 0xf5, 0x21, 0x00


	//----- nvinfo : EIATTR_KPARAM_INFO
	.align		4
.L_147:
        /*00b8*/ 	.byte	0x04, 0x17
        /*00ba*/ 	.short	(.L_149 - .L_148)
.L_148:
        /*00bc*/ 	.word	0x00000000
        /*00c0*/ 	.short	0x0002
        /*00c2*/ 	.short	0x0010
        /*00c4*/ 	.byte	0x00, 0xf5, 0x21, 0x00


	//----- nvinfo : EIATTR_KPARAM_INFO
	.align		4
.L_149:
        /*00c8*/ 	.byte	0x04, 0x17
        /*00ca*/ 	.short	(.L_151 - .L_150)
.L_150:
        /*00cc*/ 	.word	0x00000000
        /*00d0*/ 	.short	0x0001
        /*00d2*/ 	.short	0x0008
        /*00d4*/ 	.byte	0x00, 0xf5, 0x21, 0x00


	//----- nvinfo : EIATTR_KPARAM_INFO
	.align		4
.L_151:
        /*00d8*/ 	.byte	0x04, 0x17
        /*00da*/ 	.short	(.L_153 - .L_152)
.L_152:
        /*00dc*/ 	.word	0x00000000
        /*00e0*/ 	.short	0x0000
        /*00e2*/ 	.short	0x0000
        /*00e4*/ 	.byte	0x00, 0xf5, 0x21, 0x00


	//----- nvinfo : EIATTR_SPARSE_MMA_MASK
	.align		4
.L_153:
        /*00e8*/ 	.byte	0x03, 0x50
        /*00ea*/ 	.short	0x0000


	//----- nvinfo : EIATTR_MAXREG_COUNT
	.align		4
        /*00ec*/ 	.byte	0x03, 0x1b
        /*00ee*/ 	.short	0x00ff


	//----- nvinfo : EIATTR_MERCURY_ISA_VERSION
	.align		4
        /*00f0*/ 	.byte	0x03, 0x5f
        /*00f2*/ 	.short	0x0101


	//----- nvinfo : EIATTR_VRC_CTA_INIT_COUNT
	.align		4
        /*00f4*/ 	.byte	0x02, 0x4a
	.zero		1
	.zero		1


	//----- nvinfo : EIATTR_EXIT_INSTR_OFFSETS
	.align		4
        /*00f8*/ 	.byte	0x04, 0x1c
        /*00fa*/ 	.short	(.L_155 - .L_154)


	//   ....[0]....
.L_154:
        /*00fc*/ 	.word	0x00000070


	//   ....[1]....
        /*0100*/ 	.word	0x000007d0


	//----- nvinfo : EIATTR_CRS_STACK_SIZE
	.align		4
.L_155:
        /*0104*/ 	.byte	0x04, 0x1e
        /*0106*/ 	.short	(.L_157 - .L_156)
.L_156:
        /*0108*/ 	.word	0x00000000


	//----- nvinfo : EIATTR_CBANK_PARAM_SIZE
	.align		4
.L_157:
        /*010c*/ 	.byte	0x03, 0x19
        /*010e*/ 	.short	0x006c


	//----- nvinfo : EIATTR_PARAM_CBANK
	.align		4
        /*0110*/ 	.byte	0x04, 0x0a
        /*0112*/ 	.short	(.L_159 - .L_158)
	.align		4
.L_158:
        /*0114*/ 	.word	index@(.nv.constant0._Z14preval_normalsPfS_S_S_S_S_S_S_S_S_S_S_Pii)
        /*0118*/ 	.short	0x0380
        /*011a*/ 	.short	0x006c


	//----- nvinfo : EIATTR_SW_WAR
	.align		4
.L_159:
        /*011c*/ 	.byte	0x04, 0x36
        /*011e*/ 	.short	(.L_161 - .L_160)
.L_160:
        /*0120*/ 	.word	0x00000008
.L_161:


//--------------------- .nv.info._Z15preval_jacobianPfS_S_S_S_S_S_i --------------------------
	.section	.nv.info._Z15preval_jacobianPfS_S_S_S_S_S_i,"",@"SHT_CUDA_INFO"
	.sectionflags	@""
	.align	4


	//----- nvinfo : EIATTR_CUDA_API_VERSION
	.align		4
        /*0000*/ 	.byte	0x04, 0x37
        /*0002*/ 	.short	(.L_163 - .L_162)
.L_162:
        /*0004*/ 	.word	0x00000082


	//----- nvinfo : EIATTR_KPARAM_INFO
	.align		4
.L_163:
        /*0008*/ 	.byte	0x04, 0x17
        /*000a*/ 	.short	(.L_165 - .L_164)
.L_164:
        /*000c*/ 	.word	0x00000000
        /*0010*/ 	.short	0x0007
        /*0012*/ 	.short	0x0038
        /*0014*/ 	.byte	0x00, 0xf0, 0x11, 0x00


	//----- nvinfo : EIATTR_KPARAM_INFO
	.align		4
.L_165:
        /*0018*/ 	.byte	0x04, 0x17
        /*001a*/ 	.short	(.L_167 - .L_166)
.L_166:
        /*001c*/ 	.word	0x00000000
        /*0020*/ 	.short	0x0006
        /*0022*/ 	.short	0x0030
        /*0024*/ 	.byte	0x00, 0xf5, 0x21, 0x00


	//----- nvinfo : EIATTR_KPARAM_INFO
	.align		4
.L_167:
        /*0028*/ 	.byte	0x04, 0x17
        /*002a*/ 	.short	(.L_169 - .L_168)
.L_168:
        /*002c*/ 	.word	0x00000000
        /*0030*/ 	.short	0x0005
        /*0032*/ 	.short	0x0028
        /*0034*/ 	.byte	0x00, 0xf5, 0x21, 0x00


	//----- nvinfo : EIATTR_KPARAM_INFO
	.align		4
.L_169:
        /*0038*/ 	.byte	0x04, 0x17
        /*003a*/ 	.short	(.L_171 - .L_170)
.L_170:
        /*003c*/ 	.word	0x00000000
        /*0040*/ 	.short	0x0004
        /*0042*/ 	.short	0x0020
        /*0044*/ 	.byte	0x00, 0xf5, 0x21, 0x00


	//----- nvinfo : EIATTR_KPARAM_INFO
	.align		4
.L_171:
        /*0048*/ 	.byte	0x04, 0x17
        /*004a*/ 	.short	(.L_173 - .L_172)
.L_172:
        /*004c*/ 	.word	0x00000000
        /*0050*/ 	.short	0x0003
        /*0052*/ 	.short	0x0018
        /*0054*/ 	.byte	0x00, 0xf5, 0x21, 0x00


	//----- nvinfo : EIATTR_KPARAM_INFO
	.align		4
.L_173:
        /*0058*/ 	.byte	0x04, 0x17
        /*005a*/ 	.short	(.L_175 - .L_174)
.L_174:
        /*005c*/ 	.word	0x00000000
        /*0060*/ 	.short	0x0002
        /*0062*/ 	.short	0x0010
        /*0064*/ 	.byte	0x00, 0xf5, 0x21, 0x00


	//----- nvinfo : EIATTR_KPARAM_INFO
	.align		4
.L_175:
        /*0068*/ 	.byte	0x04, 0x17
        /*006a*/ 	.short	(.L_177 - .L_176)
.L_176:
        /*006c*/ 	.word	0x00000000
        /*0070*/ 	.short	0x0001
        /*0072*/ 	.short	0x0008
        /*0074*/ 	.byte	0x00, 0xf5, 0x21, 0x00


	//----- nvinfo : EIATTR_KPARAM_INFO
	.align		4
.L_177:
        /*0078*/ 	.byte	0x04, 0x17
        /*007a*/ 	.short	(.L_179 - .L_178)
.L_178:
        /*007c*/ 	.word	0x00000000
        /*0080*/ 	.short	0x0000
        /*0082*/ 	.short	0x0000
        /*0084*/ 	.byte	0x00, 0xf5, 0x21, 0x00


	//----- nvinfo : EIATTR_SPARSE_MMA_MASK
	.align		4
.L_179:
        /*0088*/ 	.byte	0x03, 0x50
        /*008a*/ 	.short	0x0000


	//----- nvinfo : EIATTR_MAXREG_COUNT
	.align		4
        /*008c*/ 	.byte	0x03, 0x1b
        /*008e*/ 	.short	0x00ff


	//----- nvinfo : EIATTR_MERCURY_ISA_VERSION
	.align		4
        /*0090*/ 	.byte	0x03, 0x5f
        /*0092*/ 	.short	0x0101


	//----- nvinfo : EIATTR_VRC_CTA_INIT_COUNT
	.align		4
        /*0094*/ 	.byte	0x02, 0x4a
	.zero		1
	.zero		1


	//----- nvinfo : EIATTR_EXIT_INSTR_OFFSETS
	.align		4
        /*0098*/ 	.byte	0x04, 0x1c
        /*009a*/ 	.short	(.L_181 - .L_180)


	//   ....[0]....
.L_180:
        /*009c*/ 	.word	0x00000070


	//   ....[1]....
        /*00a0*/ 	.word	0x00000240


	//----- nvinfo : EIATTR_CBANK_PARAM_SIZE
	.align		4
.L_181:
        /*00a4*/ 	.byte	0x03, 0x19
        /*00a6*/ 	.short	0x003c


	//----- nvinfo : EIATTR_PARAM_CBANK
	.align		4
        /*00a8*/ 	.byte	0x04, 0x0a
        /*00aa*/ 	.short	(.L_183 - .L_182)
	.align		4
.L_182:
        /*00ac*/ 	.word	index@(.nv.constant0._Z15preval_jacobianPfS_S_S_S_S_S_i)
        /*00b0*/ 	.short	0x0380
        /*00b2*/ 	.short	0x003c


	//----- nvinfo : EIATTR_SW_WAR
	.align		4
.L_183:
        /*00b4*/ 	.byte	0x04, 0x36
        /*00b6*/ 	.short	(.L_185 - .L_184)
.L_184:
        /*00b8*/ 	.word	0x00000008
.L_185:


//--------------------- .nv.info._Z18preval_side_lengthPfS_S_S_S_i --------------------------
	.section	.nv.info._Z18preval_side_lengthPfS_S_S_S_i,"",@"SHT_CUDA_INFO"
	.sectionflags	@""
	.align	4


	//----- nvinfo : EIATTR_CUDA_API_VERSION
	.align		4
        /*0000*/ 	.byte	0x04, 0x37
        /*0002*/ 	.short	(.L_187 - .L_186)
.L_186:
        /*0004*/ 	.word	0x00000082


	//----- nvinfo : EIATTR_KPARAM_INFO
	.align		4
.L_187:
        /*0008*/ 	.byte	0x04, 0x17
        /*000a*/ 	.short	(.L_189 - .L_188)
.L_188:
        /*000c*/ 	.word	0x00000000
        /*0010*/ 	.short	0x0005
        /*0012*/ 	.short	0x0028
        /*0014*/ 	.byte	0x00, 0xf0, 0x11, 0x00


	//----- nvinfo : EIATTR_KPARAM_INFO
	.align		4
.L_189:
        /*0018*/ 	.byte	0x04, 0x17
        /*001a*/ 	.short	(.L_191 - .L_190)
.L_190:
        /*001c*/ 	.word	0x00000000
        /*0020*/ 	.short	0x0004
        /*0022*/ 	.short	0x0020
        /*0024*/ 	.byte	0x00, 0xf5, 0x21, 0x00


	//----- nvinfo : EIATTR_KPARAM_INFO
	.align		4
.L_191:
        /*0028*/ 	.byte	0x04, 0x17
        /*002a*/ 	.short	(.L_193 - .L_192)
.L_192:
        /*002c*/ 	.word	0x00000000
        /*0030*/ 	.short	0x0003
        /*0032*/ 	.short	0x0018
        /*0034*/ 	.byte	0x00, 0xf5, 0x21, 0x00


	//----- nvinfo : EIATTR_KPARAM_INFO
	.align		4
.L_193:
        /*0038*/ 	.byte	0x04, 0x17
        /*003a*/ 	.short	(.L_195 - .L_194)
.L_194:
        /*003c*/ 	.word	0x00000000
        /*0040*/ 	.short	0x0002
        /*0042*/ 	.short	0x0010
        /*0044*/ 	.byte	0x00, 0xf5, 0x21, 0x00


	//----- nvinfo : EIATTR_KPARAM_INFO
	.align		4
.L_195:
        /*0048*/ 	.byte	0x04, 0x17
        /*004a*/ 	.short	(.L_197 - .L_196)
.L_196:
        /*004c*/ 	.word	0x00000000
        /*0050*/ 	.short	0x0001
        /*0052*/ 	.short	0x0008
        /*0054*/ 	.byte	0x00, 0xf5, 0x21, 0x00


	//----- nvinfo : EIATTR_KPARAM_INFO
	.align		4
.L_197:
        /*0058*/ 	.byte	0x04, 0x17
        /*005a*/ 	.short	(.L_199 - .L_198)
.L_198:
        /*005c*/ 	.word	0x00000000
        /*0060*/ 	.short	0x0000
        /*0062*/ 	.short	0x0000
        /*0064*/ 	.byte	0x00, 0xf5, 0x21, 0x00


	//----- nvinfo : EIATTR_SPARSE_MMA_MASK
	.align		4
.L_199:
        /*0068*/ 	.byte	0x03, 0x50
        /*006a*/ 	.short	0x0000


	//----- nvinfo : EIATTR_MAXREG_COUNT
	.align		4
        /*006c*/ 	.byte	0x03, 0x1b
        /*006e*/ 	.short	0x00ff


	//----- nvinfo : EIATTR_MERCURY_ISA_VERSION
	.align		4
        /*0070*/ 	.byte	0x03, 0x5f
        /*0072*/ 	.short	0x0101


	//----- nvinfo : EIATTR_VRC_CTA_INIT_COUNT
	.align		4
        /*0074*/ 	.byte	0x02, 0x4a
	.zero		1
	.zero		1


	//----- nvinfo : EIATTR_EXIT_INSTR_OFFSETS
	.align		4
        /*0078*/ 	.byte	0x04, 0x1c
        /*007a*/ 	.short	(.L_201 - .L_200)


	//   ....[0]....
.L_200:
        /*007c*/ 	.word	0x00000070


	//   ....[1]....
        /*0080*/ 	.word	0x000005c0


	//----- nvinfo : EIATTR_CRS_STACK_SIZE
	.align		4
.L_201:
        /*0084*/ 	.byte	0x04, 0x1e
        /*0086*/ 	.short	(.L_203 - .L_202)
.L_202:
        /*0088*/ 	.word	0x00000000


	//----- nvinfo : EIATTR_CBANK_PARAM_SIZE
	.align		4
.L_203:
        /*008c*/ 	.byte	0x03, 0x19
        /*008e*/ 	.short	0x002c


	//----- nvinfo : EIATTR_PARAM_CBANK
	.align		4
        /*0090*/ 	.byte	0x04, 0x0a
        /*0092*/ 	.short	(.L_205 - .L_204)
	.align		4
.L_204:
        /*0094*/ 	.word	index@(.nv.constant0._Z18preval_side_lengthPfS_S_S_S_i)
        /*0098*/ 	.short	0x0380
        /*009a*/ 	.short	0x002c


	//----- nvinfo : EIATTR_SW_WAR
	.align		4
.L_205:
        /*009c*/ 	.byte	0x04, 0x36
        /*009e*/ 	.short	(.L_207 - .L_206)
.L_206:
        /*00a0*/ 	.word	0x00000008
.L_207:


//--------------------- .nv.info._Z12min_jacobianPfS_i --------------------------
	.section	.nv.info._Z12min_jacobianPfS_i,"",@"SHT_CUDA_INFO"
	.sectionflags	@""
	.align	4


	//----- nvinfo : EIATTR_CUDA_API_VERSION
	.align		4
        /*0000*/ 	.byte	0x04, 0x37
        /*0002*/ 	.short	(.L_209 - .L_208)
.L_208:
        /*0004*/ 	.word	0x00000082


	//----- nvinfo : EIATTR_KPARAM_INFO
	.align		4
.L_209:
        /*0008*/ 	.byte	0x04, 0x17
        /*000a*/ 	.short	(.L_211 - .L_210)
.L_210:
        /*000c*/ 	.word	0x00000000
        /*0010*/ 	.short	0x0002
        /*0012*/ 	.short	0x0010
        /*0014*/ 	.byte	0x00, 0xf0, 0x11, 0x00


	//----- nvinfo : EIATTR_KPARAM_INFO
	.align		4
.L_211:
        /*0018*/ 	.byte	0x04, 0x17
        /*001a*/ 	.short	(.L_213 - .L_212)
.L_212:
        /*001c*/ 	.word	0x00000000
        /*0020*/ 	.short	0x0001
        /*0022*/ 	.short	0x0008
        /*0024*/ 	.byte	0x00, 0xf5, 0x21, 0x00


	//----- nvinfo : EIATTR_KPARAM_INFO
	.align		4
.L_213:
        /*0028*/ 	.byte	0x04, 0x17
        /*002a*/ 	.short	(.L_215 - .L_214)
.L_214:
        /*002c*/ 	.word	0x00000000
        /*0030*/ 	.short	0x0000
        /*0032*/ 	.short	0x0000
        /*0034*/ 	.byte	0x00, 0xf5, 0x21, 0x00


	//----- nvinfo : EIATTR_SPARSE_MMA_MASK
	.align		4
.L_215:
        /*0038*/ 	.byte	0x03, 0x50
        /*003a*/ 	.short	0x0000


	//----- nvinfo : EIATTR_MAXREG_COUNT
	.align		4
        /*003c*/ 	.byte	0x03, 0x1b
        /*003e*/ 	.short	0x00ff


	//----- nvinfo : EIATTR_NUM_BARRIERS
	.align		4
        /*0040*/ 	.byte	0x02, 0x4c
        /*0042*/ 	.byte	0x01
	.zero		1


	//----- nvinfo : EIATTR_MERCURY_ISA_VERSION
	.align		4
        /*0044*/ 	.byte	0x03, 0x5f
        /*0046*/ 	.short	0x0101


	//----- nvinfo : EIATTR_VRC_CTA_INIT_COUNT
	.align		4
        /*0048*/ 	.byte	0x02, 0x4a
	.zero		1
	.zero		1


	//----- nvinfo : EIATTR_EXIT_INSTR_OFFSETS
	.align		4
        /*004c*/ 	.byte	0x04, 0x1c
        /*004e*/ 	.short	(.L_217 - .L_216)


	//   ....[0]....
.L_216:
        /*0050*/ 	.word	0x00000080


	//   ....[1]....
        /*0054*/ 	.word	0x00000680


	//   ....[2]....
        /*0058*/ 	.word	0x00000700


	//----- nvinfo : EIATTR_CRS_STACK_SIZE
	.align		4
.L_217:
        /*005c*/ 	.byte	0x04, 0x1e
        /*005e*/ 	.short	(.L_219 - .L_218)
.L_218:
        /*0060*/ 	.word	0x00000000


	//----- nvinfo : EIATTR_CBANK_PARAM_SIZE
	.align		4
.L_219:
        /*0064*/ 	.byte	0x03, 0x19
        /*0066*/ 	.short	0x0014


	//----- nvinfo : EIATTR_PARAM_CBANK
	.align		4
        /*0068*/ 	.byte	0x04, 0x0a
        /*006a*/ 	.short	(.L_221 - .L_220)
	.align		4
.L_220:
        /*006c*/ 	.word	index@(.nv.constant0._Z12min_jacobianPfS_i)
        /*0070*/ 	.short	0x0380
        /*0072*/ 	.short	0x0014


	//----- nvinfo : EIATTR_SW_WAR
	.align		4
.L_221:
        /*0074*/ 	.byte	0x04, 0x36
        /*0076*/ 	.short	(.L_223 - .L_222)
.L_222:
        /*0078*/ 	.word	0x00000008
.L_223:


//--------------------- .nv.info._Z15init_conditionsPfS_S_S_S_S_S_S_iii --------------------------
	.section	.nv.info._Z15init_conditionsPfS_S_S_S_S_S_S_iii,"",@"SHT_CUDA_INFO"
	.sectionflags	@""
	.align	4


	//----- nvinfo : EIATTR_CUDA_API_VERSION
	.align		4
        /*0000*/ 	.byte	0x04, 0x37
        /*0002*/ 	.short	(.L_225 - .L_224)
.L_224:
        /*0004*/ 	.word	0x00000082


	//----- nvinfo : EIATTR_KPARAM_INFO
	.align		4
.L_225:
        /*0008*/ 	.byte	0x04, 0x17
        /*000a*/ 	.short	(.L_227 - .L_226)
.L_226:
        /*000c*/ 	.word	0x00000000
        /*0010*/ 	.short	0x000a
        /*0012*/ 	.short	0x0048
        /*0014*/ 	.byte	0x00, 0xf0, 0x11, 0x00


	//----- nvinfo : EIATTR_KPARAM_INFO
	.align		4
.L_227:
        /*0018*/ 	.byte	0x04, 0x17
        /*001a*/ 	.short	(.L_229 - .L_228)
.L_228:
        /*001c*/ 	.word	0x00000000
        /*0020*/ 	.short	0x0009
        /*0022*/ 	.short	0x0044
        /*0024*/ 	.byte	0x00, 0xf0, 0x11, 0x00


	//----- nvinfo : EIATTR_KPARAM_INFO
	.align		4
.L_229:
        /*0028*/ 	.byte	0x04, 0x17
        /*002a*/ 	.short	(.L_231 - .L_230)
.L_230:
        /*002c*/ 	.word	0x00000000
        /*0030*/ 	.short	0x0008
        /*0032*/ 	.short	0x0040
        /*0034*/ 	.byte	0x00, 0xf0, 0x11, 0x00


	//----- nvinfo : EIATTR_KPARAM_INFO
	.align		4
.L_231:
        /*0038*/ 	.byte	0x04, 0x17
        /*003a*/ 	.short	(.L_233 - .L_232)
.L_232:
        /*003c*/ 	.word	0x00000000
        /*0040*/ 	.short	0x0007
        /*0042*/ 	.short	0x0038
        /*0044*/ 	.byte	0x00, 0xf5, 0x21, 0x00


	//----- nvinfo : EIATTR_KPARAM_INFO
	.align		4
.L_233:
        /*0048*/ 	.byte	0x04, 0x17
        /*004a*/ 	.short	(.L_235 - .L_234)
.L_234:
        /*004c*/ 	.word	0x00000000
        /*0050*/ 	.short	0x0006
        /*0052*/ 	.short	0x0030
        /*0054*/ 	.byte	0x00, 0xf5, 0x21, 0x00


	//----- nvinfo : EIATTR_KPARAM_INFO
	.align		4
.L_235:
        /*0058*/ 	.byte	0x04, 0x17
        /*005a*/ 	.short	(.L_237 - .L_236)
.L_236:
        /*005c*/ 	.word	0x00000000
        /*0060*/ 	.short	0x0005
        /*0062*/ 	.short	0x0028
        /*0064*/ 	.byte	0x00, 0xf5, 0x21, 0x00


	//----- nvinfo : EIATTR_KPARAM_INFO
	.align		4
.L_237:
        /*0068*/ 	.byte	0x04, 0x17
        /*006a*/ 	.short	(.L_239 - .L_238)
.L_238:
        /*006c*/ 	.word	0x00000000
        /*0070*/ 	.short	0x0004
        /*0072*/ 	.short	0x0020
        /*0074*/ 	.byte	0x00, 0xf5, 0x21, 0x00


	//----- nvinfo : EIATTR_KPARAM_INFO
	.align		4
.L_239:
        /*0078*/ 	.byte	0x04, 0x17
        /*007a*/ 	.short	(.L_241 - .L_240)
.L_240:
        /*007c*/ 	.word	0x00000000
        /*0080*/ 	.short	0x0003
        /*0082*/ 	.short	0x0018
        /*0084*/ 	.byte	0x00, 0xf5, 0x21, 0x00


	//----- nvinfo : EIATTR_KPARAM_INFO
	.align		4
.L_241:
        /*0088*/ 	.byte	0x04, 0x17
        /*008a*/ 	.short	(.L_243 - .L_242)
.L_242:
        /*008c*/ 	.word	0x00000000
        /*0090*/ 	.short	0x0002
        /*0092*/ 	.short	0x0010
        /*0094*/ 	.byte	0x00, 0xf5, 0x21, 0x00


	//----- nvinfo : EIATTR_KPARAM_INFO
	.align		4
.L_243:
        /*0098*/ 	.byte	0x04, 0x17
        /*009a*/ 	.short	(.L_245 - .L_244)
.L_244:
        /*009c*/ 	.word	0x00000000
        /*00a0*/ 	.short	0x0001
        /*00a2*/ 	.short	0x0008
        /*00a4*/ 	.byte	0x00, 0xf5, 0x21, 0x00


	//----- nvinfo : EIATTR_KPARAM_INFO
	.align		4
.L_245:
        /*00a8*/ 	.byte	0x04, 0x17
        /*00aa*/ 	.short	(.L_247 - .L_246)
.L_246:
        /*00ac*/ 	.word	0x00000000
        /*00b0*/ 	.short	0x0000
        /*00b2*/ 	.short	0x0000
        /*00b4*/ 	.byte	0x00, 0xf5, 0x21, 0x00


	//----- nvinfo : EIATTR_SPARSE_MMA_MASK
	.align		4
.L_247:
        /*00b8*/ 	.byte	0x03, 0x50
        /*00ba*/ 	.short	0x0000


	//----- nvinfo : EIATTR_MAXREG_COUNT
	.align		4
        /*00bc*/ 	.byte	0x03, 0x1b
        /*00be*/ 	.short	0x00ff


	//----- nvinfo : EIATTR_MERCURY_ISA_VERSION
	.align		4
        /*00c0*/ 	.byte	0x03, 0x5f
        /*00c2*/ 	.short	0x0101


	//----- nvinfo : EIATTR_VRC_CTA_INIT_COUNT
	.align		4
        /*00c4*/ 	.byte	0x02, 0x4a
	.zero		1
	.zero		1


	//----- nvinfo : EIATTR_EXIT_INSTR_OFFSETS
	.align		4
        /*00c8*/ 	.byte	0x04, 0x1c
        /*00ca*/ 	.short	(.L_249 - .L_248)


	//   ....[0]....
.L_248:
        /*00cc*/ 	.word	0x00000090


	//   ....[1]....
        /*00d0*/ 	.word	0x000012f0


	//   ....[2]....
        /*00d4*/ 	.word	0x000014d0


	//   ....[3]....
        /*00d8*/ 	.word	0x000015d0


	//   ....[4]....
        /*00dc*/ 	.word	0x00001690


	//   ....[5]....
        /*00e0*/ 	.word	0x000016e0


	//----- nvinfo : EIATTR_CBANK_PARAM_SIZE
	.align		4
.L_249:
        /*00e4*/ 	.byte	0x03, 0x19
        /*00e6*/ 	.short	0x004c


	//----- nvinfo : EIATTR_PARAM_CBANK
	.align		4
        /*00e8*/ 	.byte	0x04, 0x0a
        /*00ea*/ 	.short	(.L_251 - .L_250)
	.align		4
.L_250:
        /*00ec*/ 	.word	index@(.nv.constant0._Z15init_conditionsPfS_S_S_S_S_S_S_iii)
        /*00f0*/ 	.short	0x0380
        /*00f2*/ 	.short	0x004c


	//----- nvinfo : EIATTR_SW_WAR
	.align		4
.L_251:
        /*00f4*/ 	.byte	0x04, 0x36
        /*00f6*/ 	.short	(.L_253 - .L_252)
.L_252:
        /*00f8*/ 	.word	0x00000008
.L_253:


//--------------------- .nv.callgraph             --------------------------
	.section	.nv.callgraph,"",@"SHT_CUDA_CALLGRAPH"
	.align	4
	.sectionentsize	8
	.align		4
        /*0000*/ 	.word	0x00000000
	.align		4
        /*0004*/ 	.word	0xffffffff
	.align		4
        /*0008*/ 	.word	0x00000000
	.align		4
        /*000c*/ 	.word	0xfffffffe
	.align		4
        /*0010*/ 	.word	0x00000000
	.align		4
        /*0014*/ 	.word	0xfffffffd
	.align		4
        /*0018*/ 	.word	0x00000000
	.align		4
        /*001c*/ 	.word	0xfffffffc


//--------------------- .nv.constant3             --------------------------
	.section	.nv.constant3,"a",@progbits
	.align	4
.nv.constant3:
	.type		basis,@object
	.size		basis,(basis_grad_x - basis)
basis:
	.zero		8192
	.type		basis_grad_x,@object
	.size		basis_grad_x,(basis_grad_y - basis_grad_x)
basis_grad_x:
	.zero		8192
	.type		basis_grad_y,@object
	.size		basis_grad_y,(basis_side - basis_grad_y)
basis_grad_y:
	.zero		8192
	.type		basis_side,@object
	.size		basis_side,(basis_vertex - basis_side)
basis_side:
	.zero		4096
	.type		basis_vertex,@object
	.size		basis_vertex,(w - basis_vertex)
basis_vertex:
	.zero		1024
	.type		w,@object
	.size		w,(w_oned - w)
w:
	.zero		128
	.type		w_oned,@object
	.size		w_oned,(r1 - w_oned)
w_oned:
	.zero		64
	.type		r1,@object
	.size		r1,(r2 - r1)
r1:
	.zero		128
	.type		r2,@object
	.size		r2,(r_oned - r2)
r2:
	.zero		128
	.type		r_oned,@object
	.size		r_oned,(.L_9 - r_oned)
r_oned:
	.zero		128
.L_9:


//--------------------- .text._Z15preval_partialsPfS_S_S_S_S_S_S_S_S_i --------------------------
	.section	.text._Z15preval_partialsPfS_S_S_S_S_S_S_S_S_i,"ax",@progbits
	.align	128
        .global         _Z15preval_partialsPfS_S_S_S_S_S_S_S_S_i
        .type           _Z15preval_partialsPfS_S_S_S_S_S_S_S_S_i,@function
        .size           _Z15preval_partialsPfS_S_S_S_S_S_S_S_S_i,(.L_x_77 - _Z15preval_partialsPfS_S_S_S_S_S_S_S_S_i)
        .other          _Z15preval_partialsPfS_S_S_S_S_S_S_S_S_i,@"STO_CUDA_ENTRY STV_DEFAULT"
_Z15preval_partialsPfS_S_S_S_S_S_S_S_S_i:
.text._Z15preval_partialsPfS_S_S_S_S_S_S_S_S_i:
[----:B------:R-:W-:Y:S01]  /*0000*/  LDC R1, c[0x0][0x37c] ;  /* 0x0000df00ff017b82 */ /* 0x000fe20000000800 */
[----:B------:R-:W0:Y:S01]  /*0010*/  S2R R0, SR_CTAID.X ;  /* 0x0000000000007919 */ /* 0x000e220000002500 */
[----:B------:R-:W0:Y:S01]  /*0020*/  LDCU UR4, c[0x0][0x360] ;  /* 0x00006c00ff0477ac */ /* 0x000e220008000800 */
[----:B------:R-:W0:Y:S01]  /*0030*/  S2R R3, SR_TID.X ;  /* 0x0000000000037919 */ /* 0x000e220000002100 */
[----:B------:R-:W1:Y:S01]  /*0040*/  LDCU UR5, c[0x0][0x3d0] ;  /* 0x00007a00ff0577ac */ /* 0x000e620008000800 */
[----:B0-----:R-:W-:-:S05]  /*0050*/  IMAD R0, R0, UR4, R3 ;  /* 0x0000000400007c24 */ /* 0x001fca000f8e0203 */
[----:B-1----:R-:W-:-:S13]  /*0060*/  ISETP.GE.AND P0, PT, R0, UR5, PT ;  /* 0x0000000500007c0c */ /* 0x002fda000bf06270 */
[----:B------:R-:W-:Y:S05]  /*0070*/  @P0 EXIT ;  /* 0x000000000000094d */ /* 0x000fea0003800000 */
[----:B------:R-:W0:Y:S01]  /*0080*/  LDC.64 R6, c[0x0][0x390] ;  /* 0x0000e400ff067b82 */ /* 0x000e220000000a00 */
[----:B------:R-:W1:Y:S07]  /*0090*/  LDCU.64 UR4, c[0x0][0x358] ;  /* 0x00006b00ff0477ac */ /* 0x000e6e0008000a00 */
[----:B------:R-:W2:Y:S08]  /*00a0*/  LDC.64 R2, c[0x0][0x380] ;  /* 0x0000e000ff027b82 */ /* 0x000eb00000000a00 */
[----:B------:R-:W3:Y:S01]  /*00b0*/  LDC.64 R8, c[0x0][0x3b0] ;  /* 0x0000ec00ff087b82 */ /* 0x000ee20000000a00 */
[----:B0-----:R-:W-:-:S07]  /*00c0*/  IMAD.WIDE R6, R0, 0x4, R6 ;  /* 0x0000000400067825 */ /* 0x001fce00078e0206 */
[----:B------:R-:W0:Y:S01]  /*00d0*/  LDC.64 R10, c[0x0][0x398] ;  /* 0x0000e600ff0a7b82 */ /* 0x000e220000000a00 */
[----:B-1----:R-:W4:Y:S01]  /*00e0*/  LDG.E R6, desc[UR4][R6.64] ;  /* 0x0000000406067981 */ /* 0x002f22000c1e1900 */
[----:B--2---:R-:W-:-:S06]  /*00f0*/  IMAD.WIDE R2, R0, 0x4, R2 ;  /* 0x0000000400027825 */ /* 0x004fcc00078e0202 */
[----:B------:R-:W1:Y:S01]  /*0100*/  LDC.64 R4, c[0x0][0x388] ;  /* 0x0000e200ff047b82 */ /* 0x000e620000000a00 */
[----:B------:R-:W4:Y:S01]  /*0110*/  LDG.E R13, desc[UR4][R2.64] ;  /* 0x00000004020d7981 */ /* 0x000f22000c1e1900 */
[----:B---3--:R-:W-:-:S04]  /*0120*/  IMAD.WIDE R8, R0, 0x4, R8 ;  /* 0x0000000400087825 */ /* 0x008fc800078e0208 */
[----:B0-----:R-:W-:-:S04]  /*0130*/  IMAD.WIDE R10, R0, 0x4, R10 ;  /* 0x00000004000a7825 */ /* 0x001fc800078e020a */
[----:B-1----:R-:W-:-:S04]  /*0140*/  IMAD.WIDE R4, R0, 0x4, R4 ;  /* 0x0000000400047825 */ /* 0x002fc800078e0204 */
[----:B----4-:R-:W-:Y:S02]  /*0150*/  FADD R15, R6, -R13 ;  /* 0x8000000d060f7221 */ /* 0x010fe40000000000 */
[----:B------:R-:W0:Y:S03]  /*0160*/  LDC.64 R6, c[0x0][0x3b8] ;  /* 0x0000ee00ff067b82 */ /* 0x000e260000000a00 */
[----:B------:R1:W-:Y:S04]  /*0170*/  STG.E desc[UR4][R8.64], R15 ;  /* 0x0000000f08007986 */ /* 0x0003e8000c101904 */
[----:B------:R-:W2:Y:S01]  /*0180*/  LDG.E R10, desc[UR4][R10.64] ;  /* 0x000000040a0a7981 */ /* 0x000ea2000c1e1900 */
[----:B------:R-:W3:Y:S03]  /*0190*/  LDC.64 R12, c[0x0][0x3a0] ;  /* 0x0000e800ff0c7b82 */ /* 0x000ee60000000a00 */
[----:B------:R-:W2:Y:S05]  /*01a0*/  LDG.E R17, desc[UR4][R4.64] ;  /* 0x0000000404117981 */ /* 0x000eaa000c1e1900 */
[----:B-1----:R-:W1:Y:S01]  /*01b0*/  LDC.64 R8, c[0x0][0x3c0] ;  /* 0x0000f000ff087b82 */ /* 0x002e620000000a00 */
[----:B0-----:R-:W-:-:S04]  /*01c0*/  IMAD.WIDE R6, R0, 0x4, R6 ;  /* 0x0000000400067825 */ /* 0x001fc800078e0206 */
[----:B---3--:R-:W-:-:S04]  /*01d0*/  IMAD.WIDE R12, R0, 0x4, R12 ;  /* 0x00000004000c7825 */ /* 0x008fc800078e020c */
[----:B--2---:R-:W-:Y:S02]  /*01e0*/  FADD R17, R10, -R17 ;  /* 0x800000110a117221 */ /* 0x004fe40000000000 */
[----:B------:R-:W0:Y:S03]  /*01f0*/  LDC.64 R10, c[0x0][0x3a8] ;  /* 0x0000ea00ff0a7b82 */ /* 0x000e260000000a00 */
[----:B------:R2:W-:Y:S04]  /*0200*/  STG.E desc[UR4][R6.64], R17 ;  /* 0x0000001106007986 */ /* 0x0005e8000c101904 */
[----:B------:R-:W3:Y:S04]  /*0210*/  LDG.E R3, desc[UR4][R2.64] ;  /* 0x0000000402037981 */ /* 0x000ee8000c1e1900 */
[----:B------:R-:W3:Y:S01]  /*0220*/  LDG.E R12, desc[UR4][R12.64] ;  /* 0x000000040c0c7981 */ /* 0x000ee2000c1e1900 */
[C---:B-1----:R-:W-:Y:S01]  /*0230*/  IMAD.WIDE R8, R0.reuse, 0x4, R8 ;  /* 0x0000000400087825 */ /* 0x042fe200078e0208 */
[----:B--2---:R-:W1:Y:S03]  /*0240*/  LDC.64 R6, c[0x0][0x3c8] ;  /* 0x0000f200ff067b82 */ /* 0x004e660000000a00 */
[----:B0-----:R-:W-:-:S04]  /*0250*/  IMAD.WIDE R10, R0, 0x4, R10 ;  /* 0x00000004000a7825 */ /* 0x001fc800078e020a */
[----:B---3--:R-:W-:-:S05]  /*0260*/  FADD R15, R12, -R3 ;  /* 0x800000030c0f7221 */ /* 0x008fca0000000000 */
[----:B------:R-:W-:Y:S04]  /*0270*/  STG.E desc[UR4][R8.64], R15 ;  /* 0x0000000f08007986 */ /* 0x000fe8000c101904 */
[----:B------:R-:W2:Y:S04]  /*0280*/  LDG.E R5, desc[UR4][R4.64] ;  /* 0x0000000404057981 */ /* 0x000ea8000c1e1900 */
[----:B------:R-:W2:Y:S01]  /*0290*/  LDG.E R10, desc[UR4][R10.64] ;  /* 0x000000040a0a7981 */ /* 0x000ea2000c1e1900 */
[----:B-1----:R-:W-:-:S04]  /*02a0*/  IMAD.WIDE R2, R0, 0x4, R6 ;  /* 0x0000000400027825 */ /* 0x002fc800078e0206 */
[----:B--2---:R-:W-:-:S05]  /*02b0*/  FADD R7, R10, -R5 ;  /* 0x800000050a077221 */ /* 0x004fca0000000000 */
[----:B------:R-:W-:Y:S01]  /*02c0*/  STG.E desc[UR4][R2.64], R7 ;  /* 0x0000000702007986 */ /* 0x000fe2000c101904 */
[----:B------:R-:W-:Y:S05]  /*02d0*/  EXIT ;  /* 0x000000000000794d */ /* 0x000fea0003800000 */
.L_x_0:
[----:B------:R-:W-:-:S00]  /*02e0*/  BRA `(.L_x_0) ;  /* 0xfffffffc00fc7947 */ /* 0x000fc0000383ffff */
[----:B------:R-:W-:-:S00]  /*02f0*/  NOP ;  /* 0x0000000000007918 */ /* 0x000fc00000000000 */
        /* <DEDUP_REMOVED lines=8> */
.L_x_77:


//--------------------- .text._Z24preval_normals_directionPfS_S_S_S_S_S_S_PiS0_i --------------------------
	.section	.text._Z24preval_normals_directionPfS_S_S_S_S_S_S_PiS0_i,"ax",@progbits
	.align	128
        .global         _Z24preval_normals_directionPfS_S_S_S_S_S_S_PiS0_i
        .type           _Z24preval_normals_directionPfS_S_S_S_S_S_S_PiS0_i,@function
        .size           _Z24preval_normals_directionPfS_S_S_S_S_S_S_PiS0_i,(.L_x_78 - _Z24preval_normals_directionPfS_S_S_S_S_S_S_PiS0_i)
        .other          _Z24preval_normals_directionPfS_S_S_S_S_S_S_PiS0_i,@"STO_CUDA_ENTRY STV_DEFAULT"
_Z24preval_normals_directionPfS_S_S_S_S_S_S_PiS0_i:
.text._Z24preval_normals_directionPfS_S_S_S_S_S_S_PiS0_i:
        /* <DEDUP_REMOVED lines=11> */
[----:B------:R-:W3:Y:S08]  /*00b0*/  LDC.64 R2, c[0x0][0x380] ;  /* 0x0000e000ff027b82 */ /* 0x000ef00000000a00 */
[----:B------:R-:W4:Y:S01]  /*00c0*/  LDC.64 R4, c[0x0][0x388] ;  /* 0x0000e200ff047b82 */ /* 0x000f220000000a00 */
[----:B0-----:R-:W-:-:S06]  /*00d0*/  IMAD.WIDE R10, R7, 0x4, R10 ;  /* 0x00000004070a7825 */ /* 0x001fcc00078e020a */
[----:B-1----:R-:W4:Y:S01]  /*00e0*/  LDG.E R10, desc[UR4][R10.64] ;  /* 0x000000040a0a7981 */ /* 0x002f22000c1e1900 */
[----:B--2---:R-:W-:-:S04]  /*00f0*/  IMAD.WIDE R8, R7, 0x4, R8 ;  /* 0x0000000407087825 */ /* 0x004fc800078e0208 */
[----:B---3--:R-:W-:-:S05]  /*0100*/  IMAD.WIDE R2, R7, 0x4, R2 ;  /* 0x0000000407027825 */ /* 0x008fca00078e0202 */
[----:B------:R0:W5:Y:S01]  /*0110*/  LDG.E R0, desc[UR4][R2.64] ;  /* 0x0000000402007981 */ /* 0x000162000c1e1900 */
[----:B----4-:R-:W-:-:S03]  /*0120*/  IMAD.WIDE R4, R7, 0x4, R4 ;  /* 0x0000000407047825 */ /* 0x010fc600078e0204 */
[----:B------:R0:W5:Y:S04]  /*0130*/  LDG.E R7, desc[UR4][R8.64] ;  /* 0x0000000408077981 */ /* 0x000168000c1e1900 */
[----:B------:R0:W5:Y:S01]  /*0140*/  LDG.E R6, desc[UR4][R4.64] ;  /* 0x0000000404067981 */ /* 0x000162000c1e1900 */
[----:B------:R-:W-:Y:S01]  /*0150*/  BSSY.RECONVERGENT B0, `(.L_x_1) ;  /* 0x000004b000007945 */ /* 0x000fe20003800200 */
[----:B------:R-:W-:-:S13]  /*0160*/  ISETP.NE.AND P0, PT, R10, 0x2, PT ;  /* 0x000000020a00780c */ /* 0x000fda0003f05270 */
[----:B0-----:R-:W-:Y:S05]  /*0170*/  @!P0 BRA `(.L_x_2) ;  /* 0x0000000000c88947 */ /* 0x001fea0003800000 */
[----:B------:R-:W-:-:S13]  /*0180*/  ISETP.NE.AND P0, PT, R10, 0x1, PT ;  /* 0x000000010a00780c */ /* 0x000fda0003f05270 */
[----:B------:R-:W-:Y:S05]  /*0190*/  @!P0 BRA `(.L_x_3) ;  /* 0x0000000000648947 */ /* 0x000fea0003800000 */
[----:B------:R-:W-:-:S13]  /*01a0*/  ISETP.NE.AND P0, PT, R10, RZ, PT ;  /* 0x000000ff0a00720c */ /* 0x000fda0003f05270 */
[----:B------:R-:W-:Y:S05]  /*01b0*/  @P0 BRA `(.L_x_4) ;  /* 0x0000000400100947 */ /* 0x000fea0003800000 */
[----:B------:R-:W0:Y:S08]  /*01c0*/  LDC.64 R12, c[0x0][0x390] ;  /* 0x0000e400ff0c7b82 */ /* 0x000e300000000a00 */
[----:B------:R-:W1:Y:S08]  /*01d0*/  LDC.64 R14, c[0x0][0x3a0] ;  /* 0x0000e800ff0e7b82 */ /* 0x000e700000000a00 */
[----:B------:R-:W2:Y:S08]  /*01e0*/  LDC.64 R16, c[0x0][0x398] ;  /* 0x0000e600ff107b82 */ /* 0x000eb00000000a00 */
[----:B------:R-:W3:Y:S01]  /*01f0*/  LDC.64 R18, c[0x0][0x3a8] ;  /* 0x0000ea00ff127b82 */ /* 0x000ee20000000a00 */
[----:B0----5:R-:W-:-:S06]  /*0200*/  IMAD.WIDE R12, R7, 0x4, R12 ;  /* 0x00000004070c7825 */ /* 0x021fcc00078e020c */
[----:B------:R-:W4:Y:S01]  /*0210*/  LDG.E R12, desc[UR4][R12.64] ;  /* 0x000000040c0c7981 */ /* 0x000f22000c1e1900 */
[----:B------:R-:W0:Y:S01]  /*0220*/  LDC.64 R8, c[0x0][0x3b8] ;  /* 0x0000ee00ff087b82 */ /* 0x000e220000000a00 */
[----:B-1----:R-:W-:-:S06]  /*0230*/  IMAD.WIDE R14, R7, 0x4, R14 ;  /* 0x00000004070e7825 */ /* 0x002fcc00078e020e */
[----:B------:R-:W4:Y:S01]  /*0240*/  LDG.E R15, desc[UR4][R14.64] ;  /* 0x000000040e0f7981 */ /* 0x000f22000c1e1900 */
[----:B------:R-:W1:Y:S01]  /*0250*/  LDC.64 R10, c[0x0][0x3b0] ;  /* 0x0000ec00ff0a7b82 */ /* 0x000e620000000a00 */
[----:B--2---:R-:W-:-:S06]  /*0260*/  IMAD.WIDE R16, R7, 0x4, R16 ;  /* 0x0000000407107825 */ /* 0x004fcc00078e0210 */
[----:B------:R-:W2:Y:S01]  /*0270*/  LDG.E R16, desc[UR4][R16.64] ;  /* 0x0000000410107981 */ /* 0x000ea2000c1e1900 */
[----:B---3--:R-:W-:-:S06]  /*0280*/  IMAD.WIDE R18, R7, 0x4, R18 ;  /* 0x0000000407127825 */ /* 0x008fcc00078e0212 */
[----:B------:R-:W2:Y:S01]  /*0290*/  LDG.E R19, desc[UR4][R18.64] ;  /* 0x0000000412137981 */ /* 0x000ea2000c1e1900 */
[----:B0-----:R-:W-:-:S06]  /*02a0*/  IMAD.WIDE R8, R7, 0x4, R8 ;  /* 0x0000000407087825 */ /* 0x001fcc00078e0208 */
[----:B------:R0:W5:Y:S01]  /*02b0*/  LDG.E R8, desc[UR4][R8.64] ;  /* 0x0000000408087981 */ /* 0x000162000c1e1900 */
[----:B-1----:R-:W-:-:S05]  /*02c0*/  IMAD.WIDE R10, R7, 0x4, R10 ;  /* 0x00000004070a7825 */ /* 0x002fca00078e020a */
[----:B------:R0:W5:Y:S01]  /*02d0*/  LDG.E R7, desc[UR4][R10.64] ;  /* 0x000000040a077981 */ /* 0x000162000c1e1900 */
[----:B----4-:R-:W-:-:S04]  /*02e0*/  FADD R20, R12, R15 ;  /* 0x0000000f0c147221 */ /* 0x010fc80000000000 */
[----:B------:R-:W-:Y:S01]  /*02f0*/  FMUL R20, R20, 0.5 ;  /* 0x3f00000014147820 */ /* 0x000fe20000400000 */
[----:B--2---:R-:W-:-:S04]  /*0300*/  FADD R21, R16, R19 ;  /* 0x0000001310157221 */ /* 0x004fc80000000000 */
[----:B------:R-:W-:Y:S01]  /*0310*/  FMUL R21, R21, 0.5 ;  /* 0x3f00000015157820 */ /* 0x000fe20000400000 */
[----:B0-----:R-:W-:Y:S06]  /*0320*/  BRA `(.L_x_4) ;  /* 0x0000000000b47947 */ /* 0x001fec0003800000 */
.L_x_3:
        /* <DEDUP_REMOVED lines=23> */
.L_x_2:
        /* <DEDUP_REMOVED lines=21> */
[----:B0-----:R-:W-:-:S07]  /*05f0*/  FMUL R21, R21, 0.5 ;  /* 0x3f00000015157820 */ /* 0x001fce0000400000 */
.L_x_4:
[----:B------:R-:W-:Y:S05]  /*0600*/  BSYNC.RECONVERGENT B0 ;  /* 0x0000000000007941 */ /* 0x000fea0003800200 */
.L_x_1:
[----:B-----5:R-:W-:Y:S01]  /*0610*/  FADD R21, -R21, R8 ;  /* 0x0000000815157221 */ /* 0x020fe20000000100 */
[----:B------:R-:W-:-:S03]  /*0620*/  FADD R7, -R20, R7 ;  /* 0x0000000714077221 */ /* 0x000fc60000000100 */
[----:B------:R-:W-:-:S04]  /*0630*/  FMUL R21, R6, R21 ;  /* 0x0000001506157220 */ /* 0x000fc80000400000 */
[----:B------:R-:W-:-:S05]  /*0640*/  FFMA R7, R0, R7, R21 ;  /* 0x0000000700077223 */ /* 0x000fca0000000015 */
[----:B------:R-:W-:-:S13]  /*0650*/  FSETP.GT.AND P0, PT, R7, RZ, PT ;  /* 0x000000ff0700720b */ /* 0x000fda0003f04000 */
[----:B------:R-:W-:Y:S05]  /*0660*/  @!P0 EXIT ;  /* 0x000000000000894d */ /* 0x000fea0003800000 */
[----:B------:R-:W-:-:S05]  /*0670*/  FADD R7, -R0, -RZ ;  /* 0x800000ff00077221 */ /* 0x000fca0000000100 */
[----:B------:R-:W-:Y:S04]  /*0680*/  STG.E desc[UR4][R2.64], R7 ;  /* 0x0000000702007986 */ /* 0x000fe8000c101904 */
[----:B------:R-:W2:Y:S02]  /*0690*/  LDG.E R0, desc[UR4][R4.64] ;  /* 0x0000000404007981 */ /* 0x000ea4000c1e1900 */
[----:B--2---:R-:W-:-:S05]  /*06a0*/  FADD R9, -R0, -RZ ;  /* 0x800000ff00097221 */ /* 0x004fca0000000100 */
[----:B------:R-:W-:Y:S01]  /*06b0*/  STG.E desc[UR4][R4.64], R9 ;  /* 0x0000000904007986 */ /* 0x000fe2000c101904 */
[----:B------:R-:W-:Y:S05]  /*06c0*/  EXIT ;  /* 0x000000000000794d */ /* 0x000fea0003800000 */
.L_x_5:
        /* <DEDUP_REMOVED lines=11> */
.L_x_78:


//--------------------- .text._Z14preval_normalsPfS_S_S_S_S_S_S_S_S_S_S_Pii --------------------------
	.section	.text._Z14preval_normalsPfS_S_S_S_S_S_S_S_S_S_S_Pii,"ax",@progbits
	.align	128
        .global         _Z14preval_normalsPfS_S_S_S_S_S_S_S_S_S_S_Pii
        .type           _Z14preval_normalsPfS_S_S_S_S_S_S_S_S_S_S_Pii,@function
        .size           _Z14preval_normalsPfS_S_S_S_S_S_S_S_S_S_S_Pii,(.L_x_74 - _Z14preval_normalsPfS_S_S_S_S_S_S_S_S_S_S_Pii)
        .other          _Z14preval_normalsPfS_S_S_S_S_S_S_S_S_S_S_Pii,@"STO_CUDA_ENTRY STV_DEFAULT"
_Z14preval_normalsPfS_S_S_S_S_S_S_S_S_S_S_Pii:
.text._Z14preval_normalsPfS_S_S_S_S_S_S_S_S_S_S_Pii:
        /* <DEDUP_REMOVED lines=15> */
[----:B--2---:R-:W-:-:S05]  /*00f0*/  IMAD.WIDE R6, R3, 0x4, R6 ;  /* 0x0000000403067825 */ /* 0x004fca00078e0206 */
[----:B------:R-:W4:Y:S01]  /*0100*/  LDG.E R0, desc[UR4][R6.64] ;  /* 0x0000000406007981 */ /* 0x000f22000c1e1900 */
[----:B---3--:R-:W-:-:S06]  /*0110*/  IMAD.WIDE R12, R3, 0x4, R12 ;  /* 0x00000004030c7825 */ /* 0x008fcc00078e020c */
[----:B------:R-:W2:Y:S01]  /*0120*/  LDG.E R13, desc[UR4][R12.64] ;  /* 0x000000040c0d7981 */ /* 0x000ea2000c1e1900 */
[----:B0-----:R-:W-:-:S05]  /*0130*/  IMAD.WIDE R8, R3, 0x4, R8 ;  /* 0x0000000403087825 */ /* 0x001fca00078e0208 */
[----:B------:R-:W2:Y:S01]  /*0140*/  LDG.E R2, desc[UR4][R8.64] ;  /* 0x0000000408027981 */ /* 0x000ea2000c1e1900 */
[----:B------:R-:W-:Y:S01]  /*0150*/  BSSY.RECONVERGENT B0, `(.L_x_6) ;  /* 0x0000008000007945 */ /* 0x000fe20003800200 */
[----:B----4-:R-:W-:-:S04]  /*0160*/  FADD R0, -R0, R11 ;  /* 0x0000000b00007221 */ /* 0x010fc80000000100 */
[----:B------:R-:W0:Y:S02]  /*0170*/  F2F.F64.F32 R4, R0 ;  /* 0x0000000000047310 */ /* 0x000e240000201800 */
[----:B0-----:R-:W-:Y:S01]  /*0180*/  DADD R28, -RZ, |R4| ;  /* 0x00000000ff1c7229 */ /* 0x001fe20000000504 */
[----:B--2---:R-:W-:-:S09]  /*0190*/  FADD R2, -R2, R13 ;  /* 0x0000000d02027221 */ /* 0x004fd20000000100 */
[----:B------:R-:W-:Y:S01]  /*01a0*/  IMAD.MOV.U32 R14, RZ, RZ, R28 ;  /* 0x000000ffff0e7224 */ /* 0x000fe200078e001c */
[----:B------:R-:W-:-:S07]  /*01b0*/  MOV R28, 0x1d0 ;  /* 0x000001d0001c7802 */ /* 0x000fce0000000f00 */
[----:B------:R-:W-:Y:S05]  /*01c0*/  CALL.REL.NOINC `($_Z14preval_normalsPfS_S_S_S_S_S_S_S_S_S_S_Pii$__internal_accurate_pow) ;  /* 0x0000000c00807944 */ /* 0x000fea0003c00000 */
[----:B------:R-:W-:Y:S05]  /*01d0*/  BSYNC.RECONVERGENT B0 ;  /* 0x0000000000007941 */ /* 0x000fea0003800200 */
.L_x_6:
[----:B------:R-:W-:Y:S01]  /*01e0*/  DADD R8, R4, 2 ;  /* 0x4000000004087429 */ /* 0x000fe20000000000 */
[----:B------:R-:W0:Y:S01]  /*01f0*/  F2F.F64.F32 R6, R2 ;  /* 0x0000000200067310 */ /* 0x000e220000201800 */
[----:B------:R-:W-:Y:S01]  /*0200*/  FSETP.NEU.AND P0, PT, R0, RZ, PT ;  /* 0x000000ff0000720b */ /* 0x000fe20003f0d000 */
[----:B------:R-:W-:Y:S07]  /*0210*/  BSSY.RECONVERGENT B0, `(.L_x_7) ;  /* 0x000000e000007945 */ /* 0x000fee0003800200 */
[----:B------:R-:W-:Y:S01]  /*0220*/  LOP3.LUT R8, R9, 0x7ff00000, RZ, 0xc0, !PT ;  /* 0x7ff0000009087812 */ /* 0x000fe200078ec0ff */
[----:B------:R-:W-:-:S03]  /*0230*/  IMAD.MOV.U32 R9, RZ, RZ, R11 ;  /* 0x000000ffff097224 */ /* 0x000fc600078e000b */
[----:B------:R-:W-:Y:S01]  /*0240*/  ISETP.NE.AND P1, PT, R8, 0x7ff00000, PT ;  /* 0x7ff000000800780c */ /* 0x000fe20003f25270 */
[----:B------:R-:W-:Y:S01]  /*0250*/  IMAD.MOV.U32 R8, RZ, RZ, R10 ;  /* 0x000000ffff087224 */ /* 0x000fe200078e000a */
[----:B0-----:R-:W-:Y:S01]  /*0260*/  DADD R28, -RZ, |R6| ;  /* 0x00000000ff1c7229 */ /* 0x001fe20000000506 */
[----:B------:R-:W-:-:S10]  /*0270*/  @!P0 CS2R R8, SRZ ;  /* 0x0000000000088805 */ /* 0x000fd4000001ff00 */
[----:B------:R-:W-:Y:S05]  /*0280*/  @P1 BRA `(.L_x_8) ;  /* 0x0000000000181947 */ /* 0x000fea0003800000 */
[----:B------:R-:W-:-:S13]  /*0290*/  FSETP.NAN.AND P0, PT, R0, R0, PT ;  /* 0x000000000000720b */ /* 0x000fda0003f08000 */
[----:B------:R-:W-:Y:S01]  /*02a0*/  @P0 DADD R8, R4, 2 ;  /* 0x4000000004080429 */ /* 0x000fe20000000000 */
[----:B------:R-:W-:Y:S10]  /*02b0*/  @P0 BRA `(.L_x_8) ;  /* 0x00000000000c0947 */ /* 0x000ff40003800000 */
[----:B------:R-:W-:-:S14]  /*02c0*/  DSETP.NEU.AND P0, PT, |R4|, +INF , PT ;  /* 0x7ff000000400742a */ /* 0x000fdc0003f0d200 */
[----:B------:R-:W-:Y:S02]  /*02d0*/  @!P0 IMAD.MOV.U32 R8, RZ, RZ, 0x0 ;  /* 0x00000000ff088424 */ /* 0x000fe400078e00ff */
[----:B------:R-:W-:-:S07]  /*02e0*/  @!P0 IMAD.MOV.U32 R9, RZ, RZ, 0x7ff00000 ;  /* 0x7ff00000ff098424 */ /* 0x000fce00078e00ff */
.L_x_8:
[----:B------:R-:W-:Y:S05]  /*02f0*/  BSYNC.RECONVERGENT B0 ;  /* 0x0000000000007941 */ /* 0x000fea0003800200 */
.L_x_7:
[----:B------:R-:W-:Y:S01]  /*0300*/  BSSY.RECONVERGENT B0, `(.L_x_9) ;  /* 0x0000004000007945 */ /* 0x000fe20003800200 */
[----:B------:R-:W-:Y:S02]  /*0310*/  MOV R14, R28 ;  /* 0x0000001c000e7202 */ /* 0x000fe40000000f00 */
[----:B------:R-:W-:-:S07]  /*0320*/  MOV R28, 0x340 ;  /* 0x00000340001c7802 */ /* 0x000fce0000000f00 */
[----:B------:R-:W-:Y:S05]  /*0330*/  CALL.REL.NOINC `($_Z14preval_normalsPfS_S_S_S_S_S_S_S_S_S_S_Pii$__internal_accurate_pow) ;  /* 0x0000000c00247944 */ /* 0x000fea0003c00000 */
[----:B------:R-:W-:Y:S05]  /*0340*/  BSYNC.RECONVERGENT B0 ;  /* 0x0000000000007941 */ /* 0x000fea0003800200 */
.L_x_9:
[----:B------:R-:W-:Y:S01]  /*0350*/  DADD R4, R6, 2 ;  /* 0x4000000006047429 */ /* 0x000fe20000000000 */
[----:B------:R-:W-:Y:S01]  /*0360*/  FSETP.NEU.AND P1, PT, R2, RZ, PT ;  /* 0x000000ff0200720b */ /* 0x000fe20003f2d000 */
[----:B------:R-:W-:Y:S01]  /*0370*/  BSSY.RECONVERGENT B0, `(.L_x_10) ;  /* 0x0000011000007945 */ /* 0x000fe20003800200 */
[----:B------:R-:W-:Y:S02]  /*0380*/  FSETP.NEU.AND P3, PT, R0, 1, PT ;  /* 0x3f8000000000780b */ /* 0x000fe40003f6d000 */
[----:B------:R-:W-:Y:S02]  /*0390*/  FSETP.NEU.AND P0, PT, R2, 1, PT ;  /* 0x3f8000000200780b */ /* 0x000fe40003f0d000 */
[----:B------:R-:W-:Y:S02]  /*03a0*/  FSEL R8, R8, RZ, P3 ;  /* 0x000000ff08087208 */ /* 0x000fe40001800000 */
[----:B------:R-:W-:Y:S02]  /*03b0*/  FSEL R9, R9, 1.875, P3 ;  /* 0x3ff0000009097808 */ /* 0x000fe40001800000 */
[----:B------:R-:W-:Y:S01]  /*03c0*/  LOP3.LUT R4, R5, 0x7ff00000, RZ, 0xc0, !PT ;  /* 0x7ff0000005047812 */ /* 0x000fe200078ec0ff */
[----:B------:R-:W-:-:S03]  /*03d0*/  IMAD.MOV.U32 R5, RZ, RZ, R11 ;  /* 0x000000ffff057224 */ /* 0x000fc600078e000b */
[----:B------:R-:W-:Y:S01]  /*03e0*/  ISETP.NE.AND P2, PT, R4, 0x7ff00000, PT ;  /* 0x7ff000000400780c */ /* 0x000fe20003f45270 */
[----:B------:R-:W-:Y:S01]  /*03f0*/  IMAD.MOV.U32 R4, RZ, RZ, R10 ;  /* 0x000000ffff047224 */ /* 0x000fe200078e000a */
[----:B------:R-:W-:-:S11]  /*0400*/  @!P1 CS2R R4, SRZ ;  /* 0x0000000000049805 */ /* 0x000fd6000001ff00 */
[----:B------:R-:W-:Y:S05]  /*0410*/  @P2 BRA `(.L_x_11) ;  /* 0x0000000000182947 */ /* 0x000fea0003800000 */
[----:B------:R-:W-:-:S13]  /*0420*/  FSETP.NAN.AND P1, PT, R2, R2, PT ;  /* 0x000000020200720b */ /* 0x000fda0003f28000 */
[----:B------:R-:W-:Y:S01]  /*0430*/  @P1 DADD R4, R6, 2 ;  /* 0x4000000006041429 */ /* 0x000fe20000000000 */
[----:B------:R-:W-:Y:S10]  /*0440*/  @P1 BRA `(.L_x_11) ;  /* 0x00000000000c1947 */ /* 0x000ff40003800000 */
[----:B------:R-:W-:-:S14]  /*0450*/  DSETP.NEU.AND P1, PT, |R6|, +INF , PT ;  /* 0x7ff000000600742a */ /* 0x000fdc0003f2d200 */
[----:B------:R-:W-:Y:S02]  /*0460*/  @!P1 IMAD.MOV.U32 R4, RZ, RZ, 0x0 ;  /* 0x00000000ff049424 */ /* 0x000fe400078e00ff */
[----:B------:R-:W-:-:S07]  /*0470*/  @!P1 IMAD.MOV.U32 R5, RZ, RZ, 0x7ff00000 ;  /* 0x7ff00000ff059424 */ /* 0x000fce00078e00ff */
.L_x_11:
[----:B------:R-:W-:Y:S05]  /*0480*/  BSYNC.RECONVERGENT B0 ;  /* 0x0000000000007941 */ /* 0x000fea0003800200 */
.L_x_10:
[----:B------:R-:W-:Y:S01]  /*0490*/  FSEL R4, R4, RZ, P0 ;  /* 0x000000ff04047208 */ /* 0x000fe20000000000 */
[----:B------:R-:W-:Y:S01]  /*04a0*/  BSSY.RECONVERGENT B0, `(.L_x_12) ;  /* 0x0000010000007945 */ /* 0x000fe20003800200 */
[----:B------:R-:W-:-:S06]  /*04b0*/  FSEL R5, R5, 1.875, P0 ;  /* 0x3ff0000005057808 */ /* 0x000fcc0000000000 */
[----:B------:R-:W-:-:S10]  /*04c0*/  DADD R4, R8, R4 ;  /* 0x0000000008047229 */ /* 0x000fd40000000004 */
[----:B------:R-:W0:Y:S02]  /*04d0*/  F2F.F32.F64 R4, R4 ;  /* 0x0000000400047310 */ /* 0x000e240000301000 */
[----:B0-----:R-:W-:-:S06]  /*04e0*/  VIADD R6, R4, 0xf3000000 ;  /* 0xf300000004067836 */ /* 0x001fcc0000000000 */
[----:B------:R0:W1:Y:S01]  /*04f0*/  MUFU.RSQ R7, R4 ;  /* 0x0000000400077308 */ /* 0x0000620000001400 */
[----:B------:R-:W-:-:S13]  /*0500*/  ISETP.GT.U32.AND P0, PT, R6, 0x727fffff, PT ;  /* 0x727fffff0600780c */ /* 0x000fda0003f04070 */
[----:B0-----:R-:W-:Y:S05]  /*0510*/  @!P0 BRA `(.L_x_13) ;  /* 0x0000000000108947 */ /* 0x001fea0003800000 */
[----:B------:R-:W-:-:S07]  /*0520*/  MOV R10, 0x540 ;  /* 0x00000540000a7802 */ /* 0x000fce0000000f00 */
[----:B-1----:R-:W-:Y:S05]  /*0530*/  CALL.REL.NOINC `($__internal_0_$__cuda_sm20_sqrt_rn_f32_slowpath) ;  /* 0x0000000000a87944 */ /* 0x002fea0003c00000 */
[----:B------:R-:W-:Y:S01]  /*0540*/  MOV R5, R6 ;  /* 0x0000000600057202 */ /* 0x000fe20000000f00 */
[----:B------:R-:W-:Y:S06]  /*0550*/  BRA `(.L_x_14) ;  /* 0x0000000000107947 */ /* 0x000fec0003800000 */
.L_x_13:
[----:B-1----:R-:W-:Y:S01]  /*0560*/  FMUL.FTZ R5, R4, R7 ;  /* 0x0000000704057220 */ /* 0x002fe20000410000 */
[----:B------:R-:W-:-:S03]  /*0570*/  FMUL.FTZ R6, R7, 0.5 ;  /* 0x3f00000007067820 */ /* 0x000fc60000410000 */
[----:B------:R-:W-:-:S04]  /*0580*/  FFMA R4, -R5, R5, R4 ;  /* 0x0000000505047223 */ /* 0x000fc80000000104 */
[----:B------:R-:W-:-:S07]  /*0590*/  FFMA R5, R4, R6, R5 ;  /* 0x0000000604057223 */ /* 0x000fce0000000005 */
.L_x_14:
[----:B------:R-:W-:Y:S05]  /*05a0*/  BSYNC.RECONVERGENT B0 ;  /* 0x0000000000007941 */ /* 0x000fea0003800200 */
.L_x_12:
[----:B------:R-:W0:Y:S01]  /*05b0*/  MUFU.RCP R4, R5 ;  /* 0x0000000500047308 */ /* 0x000e220000001000 */
[----:B------:R-:W-:Y:S07]  /*05c0*/  BSSY.RECONVERGENT B0, `(.L_x_15) ;  /* 0x000000c000007945 */ /* 0x000fee0003800200 */
[----:B------:R-:W1:Y:S01]  /*05d0*/  FCHK P0, -R2, R5 ;  /* 0x0000000502007302 */ /* 0x000e620000000100 */
[----:B0-----:R-:W-:-:S04]  /*05e0*/  FFMA R7, R4, -R5, 1 ;  /* 0x3f80000004077423 */ /* 0x001fc80000000805 */
[----:B------:R-:W-:-:S04]  /*05f0*/  FFMA R7, R4, R7, R4 ;  /* 0x0000000704077223 */ /* 0x000fc80000000004 */
[----:B------:R-:W-:-:S04]  /*0600*/  FFMA R4, -R2, R7, RZ ;  /* 0x0000000702047223 */ /* 0x000fc800000001ff */
[----:B------:R-:W-:-:S04]  /*0610*/  FFMA R6, R4, -R5, -R2 ;  /* 0x8000000504067223 */ /* 0x000fc80000000802 */
[----:B------:R-:W-:Y:S01]  /*0620*/  FFMA R9, R7, R6, R4 ;  /* 0x0000000607097223 */ /* 0x000fe20000000004 */
[----:B-1----:R-:W-:Y:S06]  /*0630*/  @!P0 BRA `(.L_x_16) ;  /* 0x0000000000108947 */ /* 0x002fec0003800000 */
[----:B------:R-:W-:Y:S01]  /*0640*/  FADD R2, -R2, -RZ ;  /* 0x800000ff02027221 */ /* 0x000fe20000000100 */
[----:B------:R-:W-:-:S07]  /*0650*/  MOV R4, 0x670 ;  /* 0x0000067000047802 */ /* 0x000fce0000000f00 */
[----:B------:R-:W-:Y:S05]  /*0660*/  CALL.REL.NOINC `($__internal_1_$__cuda_sm3x_div_rn_noftz_f32_slowpath) ;  /* 0x0000000000b87944 */ /* 0x000fea0003c00000 */
[----:B------:R-:W-:-:S07]  /*0670*/  IMAD.MOV.U32 R9, RZ, RZ, R2 ;  /* 0x000000ffff097224 */ /* 0x000fce00078e0002 */
.L_x_16:
[----:B------:R-:W-:Y:S05]  /*0680*/  BSYNC.RECONVERGENT B0 ;  /* 0x0000000000007941 */ /* 0x000fea0003800200 */
.L_x_15:
[----:B------:R-:W0:Y:S01]  /*0690*/  LDC.64 R6, c[0x0][0x380] ;  /* 0x0000e000ff067b82 */ /* 0x000e220000000a00 */
[----:B------:R-:W1:Y:S01]  /*06a0*/  MUFU.RCP R2, R5 ;  /* 0x0000000500027308 */ /* 0x000e620000001000 */
[----:B------:R-:W-:Y:S07]  /*06b0*/  BSSY.RECONVERGENT B0, `(.L_x_17) ;  /* 0x000000e000007945 */ /* 0x000fee0003800200 */
[----:B------:R-:W2:Y:S01]  /*06c0*/  FCHK P0, R0, R5 ;  /* 0x0000000500007302 */ /* 0x000ea20000000000 */
[----:B-1----:R-:W-:-:S04]  /*06d0*/  FFMA R11, R2, -R5, 1 ;  /* 0x3f800000020b7423 */ /* 0x002fc80000000805 */
[----:B------:R-:W-:Y:S01]  /*06e0*/  FFMA R4, R2, R11, R2 ;  /* 0x0000000b02047223 */ /* 0x000fe20000000002 */
[----:B0-----:R-:W-:-:S04]  /*06f0*/  IMAD.WIDE R6, R3, 0x4, R6 ;  /* 0x0000000403067825 */ /* 0x001fc800078e0206 */
[----:B------:R-:W-:Y:S01]  /*0700*/  FFMA R11, R0, R4, RZ ;  /* 0x00000004000b7223 */ /* 0x000fe200000000ff */
[----:B------:R0:W-:Y:S03]  /*0710*/  STG.E desc[UR4][R6.64], R9 ;  /* 0x0000000906007986 */ /* 0x0001e6000c101904 */
[----:B------:R-:W-:-:S04]  /*0720*/  FFMA R2, R11, -R5, R0 ;  /* 0x800000050b027223 */ /* 0x000fc80000000000 */
[----:B------:R-:W-:Y:S01]  /*0730*/  FFMA R11, R4, R2, R11 ;  /* 0x00000002040b7223 */ /* 0x000fe2000000000b */
[----:B--2---:R-:W-:Y:S06]  /*0740*/  @!P0 BRA `(.L_x_18) ;  /* 0x0000000000108947 */ /* 0x004fec0003800000 */
[----:B------:R-:W-:Y:S01]  /*0750*/  IMAD.MOV.U32 R2, RZ, RZ, R0 ;  /* 0x000000ffff027224 */ /* 0x000fe200078e0000 */
[----:B------:R-:W-:-:S07]  /*0760*/  MOV R4, 0x780 ;  /* 0x0000078000047802 */ /* 0x000fce0000000f00 */
[----:B0-----:R-:W-:Y:S05]  /*0770*/  CALL.REL.NOINC `($__internal_1_$__cuda_sm3x_div_rn_noftz_f32_slowpath) ;  /* 0x0000000000747944 */ /* 0x001fea0003c00000 */
[----:B------:R-:W-:-:S07]  /*0780*/  IMAD.MOV.U32 R11, RZ, RZ, R2 ;  /* 0x000000ffff0b7224 */ /* 0x000fce00078e0002 */
.L_x_18:
[----:B------:R-:W-:Y:S05]  /*0790*/  BSYNC.RECONVERGENT B0 ;  /* 0x0000000000007941 */ /* 0x000fea0003800200 */
.L_x_17:
[----:B------:R-:W1:Y:S02]  /*07a0*/  LDC.64 R4, c[0x0][0x388] ;  /* 0x0000e200ff047b82 */ /* 0x000e640000000a00 */
[----:B-1----:R-:W-:-:S05]  /*07b0*/  IMAD.WIDE R2, R3, 0x4, R4 ;  /* 0x0000000403027825 */ /* 0x002fca00078e0204 */
[----:B------:R-:W-:Y:S01]  /*07c0*/  STG.E desc[UR4][R2.64], R11 ;  /* 0x0000000b02007986 */ /* 0x000fe2000c101904 */
[----:B------:R-:W-:Y:S05]  /*07d0*/  EXIT ;  /* 0x000000000000794d */ /* 0x000fea0003800000 */
        .weak           $__internal_0_$__cuda_sm20_sqrt_rn_f32_slowpath
        .type           $__internal_0_$__cuda_sm20_sqrt_rn_f32_slowpath,@function
        .size           $__internal_0_$__cuda_sm20_sqrt_rn_f32_slowpath,($__internal_1_$__cuda_sm3x_div_rn_noftz_f32_slowpath - $__internal_0_$__cuda_sm20_sqrt_rn_f32_slowpath)
$__internal_0_$__cuda_sm20_sqrt_rn_f32_slowpath:
[----:B------:R-:W-:-:S13]  /*07e0*/  LOP3.LUT P0, RZ, R4, 0x7fffffff, RZ, 0xc0, !PT ;  /* 0x7fffffff04ff7812 */ /* 0x000fda000780c0ff */
[----:B------:R-:W-:Y:S01]  /*07f0*/  @!P0 IMAD.MOV.U32 R5, RZ, RZ, R4 ;  /* 0x000000ffff058224 */ /* 0x000fe200078e0004 */
[----:B------:R-:W-:Y:S06]  /*0800*/  @!P0 BRA `(.L_x_19) ;  /* 0x0000000000408947 */ /* 0x000fec0003800000 */
[----:B------:R-:W-:-:S13]  /*0810*/  FSETP.GEU.FTZ.AND P0, PT, R4, RZ, PT ;  /* 0x000000ff0400720b */ /* 0x000fda0003f1e000 */
[----:B------:R-:W-:Y:S01]  /*0820*/  @!P0 IMAD.MOV.U32 R5, RZ, RZ, 0x7fffffff ;  /* 0x7fffffffff058424 */ /* 0x000fe200078e00ff */
[----:B------:R-:W-:Y:S06]  /*0830*/  @!P0 BRA `(.L_x_19) ;  /* 0x0000000000348947 */ /* 0x000fec0003800000 */
[----:B------:R-:W-:-:S13]  /*0840*/  FSETP.GTU.FTZ.AND P0, PT, |R4|, +INF , PT ;  /* 0x7f8000000400780b */ /* 0x000fda0003f1c200 */
[----:B------:R-:W-:Y:S01]  /*0850*/  @P0 FADD.FTZ R5, R4, 1 ;  /* 0x3f80000004050421 */ /* 0x000fe20000010000 */
[----:B------:R-:W-:Y:S06]  /*0860*/  @P0 BRA `(.L_x_19) ;  /* 0x0000000000280947 */ /* 0x000fec0003800000 */
[----:B------:R-:W-:-:S13]  /*0870*/  FSETP.NEU.FTZ.AND P0, PT, |R4|, +INF , PT ;  /* 0x7f8000000400780b */ /* 0x000fda0003f1d200 */
[----:B------:R-:W-:-:S04]  /*0880*/  @P0 FFMA R6, R4, 1.84467440737095516160e+19, RZ ;  /* 0x5f80000004060823 */ /* 0x000fc800000000ff */
[----:B------:R-:W0:Y:S02]  /*0890*/  @P0 MUFU.RSQ R5, R6 ;  /* 0x0000000600050308 */ /* 0x000e240000001400 */
[----:B0-----:R-:W-:Y:S01]  /*08a0*/  @P0 FMUL.FTZ R7, R6, R5 ;  /* 0x0000000506070220 */ /* 0x001fe20000410000 */
[----:B------:R-:W-:Y:S01]  /*08b0*/  @P0 FMUL.FTZ R9, R5, 0.5 ;  /* 0x3f00000005090820 */ /* 0x000fe20000410000 */
[----:B------:R-:W-:Y:S02]  /*08c0*/  @!P0 MOV R5, R4 ;  /* 0x0000000400058202 */ /* 0x000fe40000000f00 */
[----:B------:R-:W-:-:S04]  /*08d0*/  @P0 FADD.FTZ R8, -R7, -RZ ;  /* 0x800000ff07080221 */ /* 0x000fc80000010100 */
[----:B------:R-:W-:-:S04]  /*08e0*/  @P0 FFMA R8, R7, R8, R6 ;  /* 0x0000000807080223 */ /* 0x000fc80000000006 */
[----:B------:R-:W-:-:S04]  /*08f0*/  @P0 FFMA R8, R8, R9, R7 ;  /* 0x0000000908080223 */ /* 0x000fc80000000007 */
[----:B------:R-:W-:-:S07]  /*0900*/  @P0 FMUL.FTZ R5, R8, 2.3283064365386962891e-10 ;  /* 0x2f80000008050820 */ /* 0x000fce0000410000 */
.L_x_19:
[----:B------:R-:W-:Y:S02]  /*0910*/  IMAD.MOV.U32 R6, RZ, RZ, R5 ;  /* 0x000000ffff067224 */ /* 0x000fe400078e0005 */
[----:B------:R-:W-:Y:S02]  /*0920*/  IMAD.MOV.U32 R4, RZ, RZ, R10 ;  /* 0x000000ffff047224 */ /* 0x000fe400078e000a */
[----:B------:R-:W-:-:S04]  /*0930*/  IMAD.MOV.U32 R5, RZ, RZ, 0x0 ;  /* 0x00000000ff057424 */ /* 0x000fc800078e00ff */
[----:B------:R-:W-:Y:S05]  /*0940*/  RET.REL.NODEC R4 `(_Z14preval_normalsPfS_S_S_S_S_S_S_S_S_S_S_Pii) ;  /* 0xfffffff404ac7950 */ /* 0x000fea0003c3ffff */
        .weak           $__internal_1_$__cuda_sm3x_div_rn_noftz_f32_slowpath
        .type           $__internal_1_$__cuda_sm3x_div_rn_noftz_f32_slowpath,@function
        .size           $__internal_1_$__cuda_sm3x_div_rn_noftz_f32_slowpath,($_Z14preval_normalsPfS_S_S_S_S_S_S_S_S_S_S_Pii$__internal_accurate_pow - $__internal_1_$__cuda_sm3x_div_rn_noftz_f32_slowpath)
$__internal_1_$__cuda_sm3x_div_rn_noftz_f32_slowpath:
[----:B------:R-:W-:Y:S01]  /*0950*/  SHF.R.U32.HI R7, RZ, 0x17, R5 ;  /* 0x00000017ff077819 */ /* 0x000fe20000011605 */
[----:B------:R-:W-:Y:S01]  /*0960*/  BSSY.RECONVERGENT B1, `(.L_x_20) ;  /* 0x0000063000017945 */ /* 0x000fe20003800200 */
[----:B------:R-:W-:Y:S02]  /*0970*/  SHF.R.U32.HI R6, RZ, 0x17, R2 ;  /* 0x00000017ff067819 */ /* 0x000fe40000011602 */
[----:B------:R-:W-:Y:S02]  /*0980*/  LOP3.LUT R12, R7, 0xff, RZ, 0xc0, !PT ;  /* 0x000000ff070c7812 */ /* 0x000fe400078ec0ff */
[----:B------:R-:W-:Y:S02]  /*0990*/  LOP3.LUT R10, R6, 0xff, RZ, 0xc0, !PT ;  /* 0x000000ff060a7812 */ /* 0x000fe400078ec0ff */
[----:B------:R-:W-:Y:S01]  /*09a0*/  MOV R7, R5 ;  /* 0x0000000500077202 */ /* 0x000fe20000000f00 */
[----:B------:R-:W-:Y:S02]  /*09b0*/  VIADD R9, R12, 0xffffffff ;  /* 0xffffffff0c097836 */ /* 0x000fe40000000000 */
[----:B------:R-:W-:-:S03]  /*09c0*/  VIADD R8, R10, 0xffffffff ;  /* 0xffffffff0a087836 */ /* 0x000fc60000000000 */
[----:B------:R-:W-:-:S04]  /*09d0*/  ISETP.GT.U32.AND P0, PT, R9, 0xfd, PT ;  /* 0x000000fd0900780c */ /* 0x000fc80003f04070 */
[----:B------:R-:W-:-:S13]  /*09e0*/  ISETP.GT.U32.OR P0, PT, R8, 0xfd, P0 ;  /* 0x000000fd0800780c */ /* 0x000fda0000704470 */
[----:B------:R-:W-:Y:S01]  /*09f0*/  @!P0 IMAD.MOV.U32 R6, RZ, RZ, RZ ;  /* 0x000000ffff068224 */ /* 0x000fe200078e00ff */
[----:B------:R-:W-:Y:S06]  /*0a00*/  @!P0 BRA `(.L_x_21) ;  /* 0x00000000005c8947 */ /* 0x000fec0003800000 */
[----:B------:R-:W-:Y:S02]  /*0a10*/  FSETP.GTU.FTZ.AND P0, PT, |R2|, +INF , PT ;  /* 0x7f8000000200780b */ /* 0x000fe40003f1c200 */
[----:B------:R-:W-:-:S04]  /*0a20*/  FSETP.GTU.FTZ.AND P1, PT, |R5|, +INF , PT ;  /* 0x7f8000000500780b */ /* 0x000fc80003f3c200 */
[----:B------:R-:W-:-:S13]  /*0a30*/  PLOP3.LUT P0, PT, P0, P1, PT, 0xf8, 0x8f ;  /* 0x00000000008f781c */ /* 0x000fda0000703f70 */
[----:B------:R-:W-:Y:S05]  /*0a40*/  @P0 BRA `(.L_x_22) ;  /* 0x00000004004c0947 */ /* 0x000fea0003800000 */
[----:B------:R-:W-:-:S13]  /*0a50*/  LOP3.LUT P0, RZ, R7, 0x7fffffff, R2, 0xc8, !PT ;  /* 0x7fffffff07ff7812 */ /* 0x000fda000780c802 */
[----:B------:R-:W-:Y:S05]  /*0a60*/  @!P0 BRA `(.L_x_23) ;  /* 0x00000004003c8947 */ /* 0x000fea0003800000 */
[C---:B------:R-:W-:Y:S02]  /*0a70*/  FSETP.NEU.FTZ.AND P1, PT, |R2|.reuse, +INF , PT ;  /* 0x7f8000000200780b */ /* 0x040fe40003f3d200 */
[----:B------:R-:W-:Y:S02]  /*0a80*/  FSETP.NEU.FTZ.AND P2, PT, |R5|, +INF , PT ;  /* 0x7f8000000500780b */ /* 0x000fe40003f5d200 */
[----:B------:R-:W-:-:S11]  /*0a90*/  FSETP.NEU.FTZ.AND P0, PT, |R2|, +INF , PT ;  /* 0x7f8000000200780b */ /* 0x000fd60003f1d200 */
[----:B------:R-:W-:Y:S05]  /*0aa0*/  @!P2 BRA !P1, `(.L_x_23) ;  /* 0x00000004002ca947 */ /* 0x000fea0004800000 */
[----:B------:R-:W-:-:S04]  /*0ab0*/  LOP3.LUT P1, RZ, R2, 0x7fffffff, RZ, 0xc0, !PT ;  /* 0x7fffffff02ff7812 */ /* 0x000fc8000782c0ff */
[----:B------:R-:W-:-:S13]  /*0ac0*/  PLOP3.LUT P1, PT, P2, P1, PT, 0x2f, 0xf2 ;  /* 0x0000000000f2781c */ /* 0x000fda0001722577 */
[----:B------:R-:W-:Y:S05]  /*0ad0*/  @P1 BRA `(.L_x_24) ;  /* 0x0000000400181947 */ /* 0x000fea0003800000 */
[----:B------:R-:W-:-:S04]  /*0ae0*/  LOP3.LUT P1, RZ, R7, 0x7fffffff, RZ, 0xc0, !PT ;  /* 0x7fffffff07ff7812 */ /* 0x000fc8000782c0ff */
[----:B------:R-:W-:-:S13]  /*0af0*/  PLOP3.LUT P0, PT, P0, P1, PT, 0x2f, 0xf2 ;  /* 0x0000000000f2781c */ /* 0x000fda0000702577 */
[----:B------:R-:W-:Y:S05]  /*0b00*/  @P0 BRA `(.L_x_25) ;  /* 0x0000000400000947 */ /* 0x000fea0003800000 */
[----:B------:R-:W-:Y:S02]  /*0b10*/  ISETP.GE.AND P0, PT, R8, RZ, PT ;  /* 0x000000ff0800720c */ /* 0x000fe40003f06270 */
[----:B------:R-:W-:-:S11]  /*0b20*/  ISETP.GE.AND P1, PT, R9, RZ, PT ;  /* 0x000000ff0900720c */ /* 0x000fd60003f26270 */
[----:B------:R-:W-:Y:S02]  /*0b30*/  @P0 IMAD.MOV.U32 R6, RZ, RZ, RZ ;  /* 0x000000ffff060224 */ /* 0x000fe400078e00ff */
[----:B------:R-:W-:Y:S01]  /*0b40*/  @!P0 FFMA R2, R2, 1.84467440737095516160e+19, RZ ;  /* 0x5f80000002028823 */ /* 0x000fe200000000ff */
[----:B------:R-:W-:Y:S02]  /*0b50*/  @!P0 IMAD.MOV.U32 R6, RZ, RZ, -0x40 ;  /* 0xffffffc0ff068424 */ /* 0x000fe400078e00ff */
[----:B------:R-:W-:Y:S02]  /*0b60*/  @!P1 FFMA R7, R5, 1.84467440737095516160e+19, RZ ;  /* 0x5f80000005079823 */ /* 0x000fe400000000ff */
[----:B------:R-:W-:-:S07]  /*0b70*/  @!P1 VIADD R6, R6, 0x40 ;  /* 0x0000004006069836 */ /* 0x000fce0000000000 */
.L_x_21:
[----:B------:R-:W-:Y:S01]  /*0b80*/  LEA R8, R12, 0xc0800000, 0x17 ;  /* 0xc08000000c087811 */ /* 0x000fe200078eb8ff */
[----:B------:R-:W-:Y:S04]  /*0b90*/  BSSY.RECONVERGENT B2, `(.L_x_26) ;  /* 0x0000036000027945 */ /* 0x000fe80003800200 */
[----:B------:R-:W-:Y:S01]  /*0ba0*/  IMAD.IADD R8, R7, 0x1, -R8 ;  /* 0x0000000107087824 */ /* 0x000fe200078e0a08 */
[----:B------:R-:W-:-:S03]  /*0bb0*/  IADD3 R7, PT, PT, R10, -0x7f, RZ ;  /* 0xffffff810a077810 */ /* 0x000fc60007ffe0ff */
[----:B------:R-:W0:Y:S01]  /*0bc0*/  MUFU.RCP R9, R8 ;  /* 0x0000000800097308 */ /* 0x000e220000001000 */
[----:B------:R-:W-:Y:S01]  /*0bd0*/  FADD.FTZ R11, -R8, -RZ ;  /* 0x800000ff080b7221 */ /* 0x000fe20000010100 */
[----:B------:R-:W-:-:S03]  /*0be0*/  IMAD R2, R7, -0x800000, R2 ;  /* 0xff80000007027824 */ /* 0x000fc600078e0202 */
[----:B0-----:R-:W-:-:S04]  /*0bf0*/  FFMA R10, R9, R11, 1 ;  /* 0x3f800000090a7423 */ /* 0x001fc8000000000b */
[----:B------:R-:W-:-:S04]  /*0c00*/  FFMA R14, R9, R10, R9 ;  /* 0x0000000a090e7223 */ /* 0x000fc80000000009 */
[----:B------:R-:W-:-:S04]  /*0c10*/  FFMA R9, R2, R14, RZ ;  /* 0x0000000e02097223 */ /* 0x000fc800000000ff */
[----:B------:R-:W-:-:S04]  /*0c20*/  FFMA R10, R11, R9, R2 ;  /* 0x000000090b0a7223 */ /* 0x000fc80000000002 */
[----:B------:R-:W-:Y:S01]  /*0c30*/  FFMA R13, R14, R10, R9 ;  /* 0x0000000a0e0d7223 */ /* 0x000fe20000000009 */
[----:B------:R-:W-:-:S03]  /*0c40*/  IADD3 R9, PT, PT, R7, 0x7f, -R12 ;  /* 0x0000007f07097810 */ /* 0x000fc60007ffe80c */
[----:B------:R-:W-:Y:S02]  /*0c50*/  FFMA R10, R11, R13, R2 ;  /* 0x0000000d0b0a7223 */ /* 0x000fe40000000002 */
[----:B------:R-:W-:Y:S02]  /*0c60*/  IMAD.IADD R9, R9, 0x1, R6 ;  /* 0x0000000109097824 */ /* 0x000fe400078e0206 */
[----:B------:R-:W-:-:S05]  /*0c70*/  FFMA R2, R14, R10, R13 ;  /* 0x0000000a0e027223 */ /* 0x000fca000000000d */
[----:B------:R-:W-:-:S04]  /*0c80*/  SHF.R.U32.HI R7, RZ, 0x17, R2 ;  /* 0x00000017ff077819 */ /* 0x000fc80000011602 */
[----:B------:R-:W-:-:S05]  /*0c90*/  LOP3.LUT R7, R7, 0xff, RZ, 0xc0, !PT ;  /* 0x000000ff07077812 */ /* 0x000fca00078ec0ff */
[----:B------:R-:W-:-:S04]  /*0ca0*/  IMAD.IADD R11, R7, 0x1, R9 ;  /* 0x00000001070b7824 */ /* 0x000fc800078e0209 */
[----:B------:R-:W-:-:S05]  /*0cb0*/  VIADD R6, R11, 0xffffffff ;  /* 0xffffffff0b067836 */ /* 0x000fca0000000000 */
[----:B------:R-:W-:-:S13]  /*0cc0*/  ISETP.GE.U32.AND P0, PT, R6, 0xfe, PT ;  /* 0x000000fe0600780c */ /* 0x000fda0003f06070 */
[----:B------:R-:W-:Y:S05]  /*0cd0*/  @!P0 BRA `(.L_x_27) ;  /* 0x0000000000808947 */ /* 0x000fea0003800000 */
[----:B------:R-:W-:-:S13]  /*0ce0*/  ISETP.GT.AND P0, PT, R11, 0xfe, PT ;  /* 0x000000fe0b00780c */ /* 0x000fda0003f04270 */
[----:B------:R-:W-:Y:S05]  /*0cf0*/  @P0 BRA `(.L_x_28) ;  /* 0x00000000006c0947 */ /* 0x000fea0003800000 */
[----:B------:R-:W-:-:S13]  /*0d00*/  ISETP.GE.AND P0, PT, R11, 0x1, PT ;  /* 0x000000010b00780c */ /* 0x000fda0003f06270 */
[----:B------:R-:W-:Y:S05]  /*0d10*/  @P0 BRA `(.L_x_29) ;  /* 0x0000000000740947 */ /* 0x000fea0003800000 */
[----:B------:R-:W-:Y:S02]  /*0d20*/  ISETP.GE.AND P0, PT, R11, -0x18, PT ;  /* 0xffffffe80b00780c */ /* 0x000fe40003f06270 */
[----:B------:R-:W-:-:S11]  /*0d30*/  LOP3.LUT R2, R2, 0x80000000, RZ, 0xc0, !PT ;  /* 0x8000000002027812 */ /* 0x000fd600078ec0ff */
[----:B------:R-:W-:Y:S05]  /*0d40*/  @!P0 BRA `(.L_x_29) ;  /* 0x0000000000688947 */ /* 0x000fea0003800000 */
[CCC-:B------:R-:W-:Y:S01]  /*0d50*/  FFMA.RZ R6, R14.reuse, R10.reuse, R13.reuse ;  /* 0x0000000a0e067223 */ /* 0x1c0fe2000000c00d */
[C---:B------:R-:W-:Y:S02]  /*0d60*/  VIADD R9, R11.reuse, 0x20 ;  /* 0x000000200b097836 */ /* 0x040fe40000000000 */
[-CC-:B------:R-:W-:Y:S01]  /*0d70*/  FFMA.RM R7, R14, R10.reuse, R13.reuse ;  /* 0x0000000a0e077223 */ /* 0x180fe2000000400d */
[C---:B------:R-:W-:Y:S02]  /*0d80*/  ISETP.NE.AND P2, PT, R11.reuse, RZ, PT ;  /* 0x000000ff0b00720c */ /* 0x040fe40003f45270 */
[----:B------:R-:W-:Y:S01]  /*0d90*/  LOP3.LUT R8, R6, 0x7fffff, RZ, 0xc0, !PT ;  /* 0x007fffff06087812 */ /* 0x000fe200078ec0ff */
[----:B------:R-:W-:Y:S01]  /*0da0*/  FFMA.RP R6, R14, R10, R13 ;  /* 0x0000000a0e067223 */ /* 0x000fe2000000800d */
[----:B------:R-:W-:Y:S01]  /*0db0*/  IMAD.MOV R10, RZ, RZ, -R11 ;  /* 0x000000ffff0a7224 */ /* 0x000fe200078e0a0b */
[----:B------:R-:W-:Y:S02]  /*0dc0*/  ISETP.NE.AND P1, PT, R11, RZ, PT ;  /* 0x000000ff0b00720c */ /* 0x000fe40003f25270 */
[----:B------:R-:W-:-:S02]  /*0dd0*/  LOP3.LUT R8, R8, 0x800000, RZ, 0xfc, !PT ;  /* 0x0080000008087812 */ /* 0x000fc400078efcff */
[----:B------:R-:W-:Y:S02]  /*0de0*/  FSETP.NEU.FTZ.AND P0, PT, R6, R7, PT ;  /* 0x000000070600720b */ /* 0x000fe40003f1d000 */
[----:B------:R-:W-:Y:S02]  /*0df0*/  SHF.L.U32 R9, R8, R9, RZ ;  /* 0x0000000908097219 */ /* 0x000fe400000006ff */
[----:B------:R-:W-:Y:S02]  /*0e00*/  SEL R7, R10, RZ, P2 ;  /* 0x000000ff0a077207 */ /* 0x000fe40001000000 */
[----:B------:R-:W-:Y:S02]  /*0e10*/  ISETP.NE.AND P1, PT, R9, RZ, P1 ;  /* 0x000000ff0900720c */ /* 0x000fe40000f25270 */
[----:B------:R-:W-:Y:S02]  /*0e20*/  SHF.R.U32.HI R7, RZ, R7, R8 ;  /* 0x00000007ff077219 */ /* 0x000fe40000011608 */
[----:B------:R-:W-:-:S02]  /*0e30*/  PLOP3.LUT P0, PT, P0, P1, PT, 0xf8, 0x8f ;  /* 0x00000000008f781c */ /* 0x000fc40000703f70 */
[----:B------:R-:W-:Y:S02]  /*0e40*/  SHF.R.U32.HI R9, RZ, 0x1, R7 ;  /* 0x00000001ff097819 */ /* 0x000fe40000011607 */
[----:B------:R-:W-:-:S04]  /*0e50*/  SEL R6, RZ, 0x1, !P0 ;  /* 0x00000001ff067807 */ /* 0x000fc80004000000 */
[----:B------:R-:W-:-:S04]  /*0e60*/  LOP3.LUT R6, R6, 0x1, R9, 0xf8, !PT ;  /* 0x0000000106067812 */ /* 0x000fc800078ef809 */
[----:B------:R-:W-:-:S04]  /*0e70*/  LOP3.LUT R6, R6, R7, RZ, 0xc0, !PT ;  /* 0x0000000706067212 */ /* 0x000fc800078ec0ff */
[----:B------:R-:W-:-:S04]  /*0e80*/  IADD3 R9, PT, PT, R9, R6, RZ ;  /* 0x0000000609097210 */ /* 0x000fc80007ffe0ff */
[----:B------:R-:W-:Y:S01]  /*0e90*/  LOP3.LUT R2, R9, R2, RZ, 0xfc, !PT ;  /* 0x0000000209027212 */ /* 0x000fe200078efcff */
[----:B------:R-:W-:Y:S06]  /*0ea0*/  BRA `(.L_x_29) ;  /* 0x0000000000107947 */ /* 0x000fec0003800000 */
.L_x_28:
[----:B------:R-:W-:-:S04]  /*0eb0*/  LOP3.LUT R2, R2, 0x80000000, RZ, 0xc0, !PT ;  /* 0x8000000002027812 */ /* 0x000fc800078ec0ff */
[----:B------:R-:W-:Y:S01]  /*0ec0*/  LOP3.LUT R2, R2, 0x7f800000, RZ, 0xfc, !PT ;  /* 0x7f80000002027812 */ /* 0x000fe200078efcff */
[----:B------:R-:W-:Y:S06]  /*0ed0*/  BRA `(.L_x_29) ;  /* 0x0000000000047947 */ /* 0x000fec0003800000 */
.L_x_27:
[----:B------:R-:W-:-:S07]  /*0ee0*/  IMAD R2, R9, 0x800000, R2 ;  /* 0x0080000009027824 */ /* 0x000fce00078e0202 */
.L_x_29:
[----:B------:R-:W-:Y:S05]  /*0ef0*/  BSYNC.RECONVERGENT B2 ;  /* 0x0000000000027941 */ /* 0x000fea0003800200 */
.L_x_26:
[----:B------:R-:W-:Y:S05]  /*0f00*/  BRA `(.L_x_30) ;  /* 0x0000000000207947 */ /* 0x000fea0003800000 */
.L_x_25:
[----:B------:R-:W-:-:S04]  /*0f10*/  LOP3.LUT R2, R7, 0x80000000, R2, 0x48, !PT ;  /* 0x8000000007027812 */ /* 0x000fc800078e4802 */
[----:B------:R-:W-:Y:S01]  /*0f20*/  LOP3.LUT R2, R2, 0x7f800000, RZ, 0xfc, !PT ;  /* 0x7f80000002027812 */ /* 0x000fe200078efcff */
[----:B------:R-:W-:Y:S06]  /*0f30*/  BRA `(.L_x_30) ;  /* 0x0000000000147947 */ /* 0x000fec0003800000 */
.L_x_24:
[----:B------:R-:W-:Y:S01]  /*0f40*/  LOP3.LUT R2, R7, 0x80000000, R2, 0x48, !PT ;  /* 0x8000000007027812 */ /* 0x000fe200078e4802 */
[----:B------:R-:W-:Y:S06]  /*0f50*/  BRA `(.L_x_30) ;  /* 0x00000000000c7947 */ /* 0x000fec0003800000 */
.L_x_23:
[----:B------:R-:W0:Y:S01]  /*0f60*/  MUFU.RSQ R2, -QNAN ;  /* 0xffc0000000027908 */ /* 0x000e220000001400 */
[----:B------:R-:W-:Y:S05]  /*0f70*/  BRA `(.L_x_30) ;  /* 0x0000000000047947 */ /* 0x000fea0003800000 */
.L_x_22:
[----:B------:R-:W-:-:S07]  /*0f80*/  FADD.FTZ R2, R2, R5 ;  /* 0x0000000502027221 */ /* 0x000fce0000010000 */
.L_x_30:
[----:B------:R-:W-:Y:S05]  /*0f90*/  BSYNC.RECONVERGENT B1 ;  /* 0x0000000000017941 */ /* 0x000fea0003800200 */
.L_x_20:
[----:B------:R-:W-:Y:S02]  /*0fa0*/  IMAD.MOV.U32 R6, RZ, RZ, R4 ;  /* 0x000000ffff067224 */ /* 0x000fe400078e0004 */
[----:B------:R-:W-:-:S04]  /*0fb0*/  IMAD.MOV.U32 R7, RZ, RZ, 0x0 ;  /* 0x00000000ff077424 */ /* 0x000fc800078e00ff */
[----:B0-----:R-:W-:Y:S05]  /*0fc0*/  RET.REL.NODEC R6 `(_Z14preval_normalsPfS_S_S_S_S_S_S_S_S_S_S_Pii) ;  /* 0xfffffff0060c7950 */ /* 0x001fea0003c3ffff */
        .type           $_Z14preval_normalsPfS_S_S_S_S_S_S_S_S_S_S_Pii$__internal_accurate_pow,@function
        .size           $_Z14preval_normalsPfS_S_S_S_S_S_S_S_S_S_S_Pii$__internal_accurate_pow,(.L_x_74 - $_Z14preval_normalsPfS_S_S_S_S_S_S_S_S_S_S_Pii$__internal_accurate_pow)
$_Z14preval_normalsPfS_S_S_S_S_S_S_S_S_S_S_Pii$__internal_accurate_pow:
[----:B------:R-:W-:Y:S01]  /*0fd0*/  ISETP.GT.U32.AND P0, PT, R29, 0xfffff, PT ;  /* 0x000fffff1d00780c */ /* 0x000fe20003f04070 */
[----:B------:R-:W-:Y:S01]  /*0fe0*/  IMAD.MOV.U32 R10, RZ, RZ, R14 ;  /* 0x000000ffff0a7224 */ /* 0x000fe200078e000e */
[----:B------:R-:W-:Y:S01]  /*0ff0*/  MOV R11, R29 ;  /* 0x0000001d000b7202 */ /* 0x000fe20000000f00 */
[--C-:B------:R-:W-:Y:S01]  /*1000*/  IMAD.MOV.U32 R12, RZ, RZ, R29.reuse ;  /* 0x000000ffff0c7224 */ /* 0x100fe200078e001d */
[----:B------:R-:W-:Y:S01]  /*1010*/  UMOV UR6, 0x7d2cafe2 ;  /* 0x7d2cafe200067882 */ /* 0x000fe20000000000 */
[----:B------:R-:W-:Y:S01]  /*1020*/  IMAD.MOV.U32 R18, RZ, RZ, RZ ;  /* 0x000000ffff127224 */ /* 0x000fe200078e00ff */
[----:B------:R-:W-:Y:S01]  /*1030*/  UMOV UR7, 0x3eb0f5ff ;  /* 0x3eb0f5ff00077882 */ /* 0x000fe20000000000 */
[----:B------:R-:W-:Y:S01]  /*1040*/  IMAD.MOV.U32 R20, RZ, RZ, 0x41ad3b5a ;  /* 0x41ad3b5aff147424 */ /* 0x000fe200078e00ff */
[----:B------:R-:W-:Y:S01]  /*1050*/  SHF.R.U32.HI R29, RZ, 0x14, R29 ;  /* 0x00000014ff1d7819 */ /* 0x000fe2000001161d */
[----:B------:R-:W-:Y:S01]  /*1060*/  IMAD.MOV.U32 R21, RZ, RZ, 0x3ed0f5d2 ;  /* 0x3ed0f5d2ff157424 */ /* 0x000fe200078e00ff */
[----:B------:R-:W-:Y:S01]  /*1070*/  UMOV UR8, 0x3b39803f ;  /* 0x3b39803f00087882 */ /* 0x000fe20000000000 */
[----:B------:R-:W-:-:S02]  /*1080*/  UMOV UR9, 0x3c7abc9e ;  /* 0x3c7abc9e00097882 */ /* 0x000fc40000000000 */
[----:B------:R-:W-:-:S10]  /*1090*/  @!P0 DMUL R10, R10, 1.80143985094819840000e+16 ;  /* 0x435000000a0a8828 */ /* 0x000fd40000000000 */
[----:B------:R-:W-:Y:S01]  /*10a0*/  @!P0 IMAD.MOV.U32 R12, RZ, RZ, R11 ;  /* 0x000000ffff0c8224 */ /* 0x000fe200078e000b */
[----:B------:R-:W-:Y:S01]  /*10b0*/  @!P0 LEA.HI R29, R11, 0xffffffca, RZ, 0xc ;  /* 0xffffffca0b1d8811 */ /* 0x000fe200078f60ff */
[----:B------:R-:W-:-:S03]  /*10c0*/  @!P0 IMAD.MOV.U32 R14, RZ, RZ, R10 ;  /* 0x000000ffff0e8224 */ /* 0x000fc600078e000a */
[----:B------:R-:W-:Y:S01]  /*10d0*/  LOP3.LUT R12, R12, 0x800fffff, RZ, 0xc0, !PT ;  /* 0x800fffff0c0c7812 */ /* 0x000fe200078ec0ff */
[----:B------:R-:W-:-:S03]  /*10e0*/  VIADD R10, R29, 0xfffffc01 ;  /* 0xfffffc011d0a7836 */ /* 0x000fc60000000000 */
[----:B------:R-:W-:-:S04]  /*10f0*/  LOP3.LUT R15, R12, 0x3ff00000, RZ, 0xfc, !PT ;  /* 0x3ff000000c0f7812 */ /* 0x000fc800078efcff */
[----:B------:R-:W-:-:S13]  /*1100*/  ISETP.GE.U32.AND P1, PT, R15, 0x3ff6a09f, PT ;  /* 0x3ff6a09f0f00780c */ /* 0x000fda0003f26070 */
[----:B------:R-:W-:Y:S02]  /*1110*/  @P1 VIADD R13, R15, 0xfff00000 ;  /* 0xfff000000f0d1836 */ /* 0x000fe40000000000 */
[----:B------:R-:W-:-:S03]  /*1120*/  @P1 VIADD R10, R29, 0xfffffc02 ;  /* 0xfffffc021d0a1836 */ /* 0x000fc60000000000 */
[----:B------:R-:W-:-:S06]  /*1130*/  @P1 MOV R15, R13 ;  /* 0x0000000d000f1202 */ /* 0x000fcc0000000f00 */
[C---:B------:R-:W-:Y:S02]  /*1140*/  DADD R16, R14.reuse, 1 ;  /* 0x3ff000000e107429 */ /* 0x040fe40000000000 */
[----:B------:R-:W-:-:S04]  /*1150*/  DADD R14, R14, -1 ;  /* 0xbff000000e0e7429 */ /* 0x000fc80000000000 */
[----:B------:R-:W0:Y:S02]  /*1160*/  MUFU.RCP64H R19, R17 ;  /* 0x0000001100137308 */ /* 0x000e240000001800 */
[----:B0-----:R-:W-:-:S08]  /*1170*/  DFMA R12, -R16, R18, 1 ;  /* 0x3ff00000100c742b */ /* 0x001fd00000000112 */
[----:B------:R-:W-:-:S08]  /*1180*/  DFMA R12, R12, R12, R12 ;  /* 0x0000000c0c0c722b */ /* 0x000fd0000000000c */
[----:B------:R-:W-:-:S08]  /*1190*/  DFMA R18, R18, R12, R18 ;  /* 0x0000000c1212722b */ /* 0x000fd00000000012 */
[----:B------:R-:W-:-:S08]  /*11a0*/  DMUL R12, R14, R18 ;  /* 0x000000120e0c7228 */ /* 0x000fd00000000000 */
[----:B------:R-:W-:-:S08]  /*11b0*/  DFMA R12, R14, R18, R12 ;  /* 0x000000120e0c722b */ /* 0x000fd0000000000c */
[----:B------:R-:W-:-:S08]  /*11c0*/  DMUL R24, R12, R12 ;  /* 0x0000000c0c187228 */ /* 0x000fd00000000000 */
[----:B------:R-:W-:Y:S01]  /*11d0*/  DFMA R16, R24, UR6, R20 ;  /* 0x0000000618107c2b */ /* 0x000fe20008000014 */
[----:B------:R-:W-:Y:S01]  /*11e0*/  UMOV UR6, 0x75488a3f ;  /* 0x75488a3f00067882 */ /* 0x000fe20000000000 */
[----:B------:R-:W-:-:S06]  /*11f0*/  UMOV UR7, 0x3ef3b20a ;  /* 0x3ef3b20a00077882 */ /* 0x000fcc0000000000 */
[----:B------:R-:W-:Y:S01]  /*1200*/  DFMA R16, R24, R16, UR6 ;  /* 0x0000000618107e2b */ /* 0x000fe20008000010 */
[----:B------:R-:W-:Y:S01]  /*1210*/  UMOV UR6, 0xe4faecd5 ;  /* 0xe4faecd500067882 */ /* 0x000fe20000000000 */
[----:B------:R-:W-:-:S06]  /*1220*/  UMOV UR7, 0x3f1745cd ;  /* 0x3f1745cd00077882 */ /* 0x000fcc0000000000 */
[----:B------:R-:W-:Y:S01]  /*1230*/  DFMA R16, R24, R16, UR6 ;  /* 0x0000000618107e2b */ /* 0x000fe20008000010 */
[----:B------:R-:W-:Y:S01]  /*1240*/  UMOV UR6, 0x258a578b ;  /* 0x258a578b00067882 */ /* 0x000fe20000000000 */
[----:B------:R-:W-:-:S06]  /*1250*/  UMOV UR7, 0x3f3c71c7 ;  /* 0x3f3c71c700077882 */ /* 0x000fcc0000000000 */
[----:B------:R-:W-:Y:S01]  /*1260*/  DFMA R22, R24, R16, UR6 ;  /* 0x0000000618167e2b */ /* 0x000fe20008000010 */
[----:B------:R-:W-:Y:S01]  /*1270*/  UMOV UR6, 0x9242b910 ;  /* 0x9242b91000067882 */ /* 0x000fe20000000000 */
[----:B------:R-:W-:Y:S01]  /*1280*/  UMOV UR7, 0x3f624924 ;  /* 0x3f62492400077882 */ /* 0x000fe20000000000 */
[----:B------:R-:W-:-:S05]  /*1290*/  DADD R16, R14, -R12 ;  /* 0x000000000e107229 */ /* 0x000fca000000080c */
[----:B------:R-:W-:Y:S01]  /*12a0*/  DFMA R22, R24, R22, UR6 ;  /* 0x0000000618167e2b */ /* 0x000fe20008000016 */
[----:B------:R-:W-:Y:S01]  /*12b0*/  UMOV UR6, 0x99999dfb ;  /* 0x99999dfb00067882 */ /* 0x000fe20000000000 */
[----:B------:R-:W-:Y:S01]  /*12c0*/  UMOV UR7, 0x3f899999 ;  /* 0x3f89999900077882 */ /* 0x000fe20000000000 */
[----:B------:R-:W-:-:S05]  /*12d0*/  DADD R16, R16, R16 ;  /* 0x0000000010107229 */ /* 0x000fca0000000010 */
[----:B------:R-:W-:Y:S01]  /*12e0*/  DFMA R22, R24, R22, UR6 ;  /* 0x0000000618167e2b */ /* 0x000fe20008000016 */
[----:B------:R-:W-:Y:S01]  /*12f0*/  UMOV UR6, 0x55555555 ;  /* 0x5555555500067882 */ /* 0x000fe20000000000 */
[----:B------:R-:W-:Y:S01]  /*1300*/  UMOV UR7, 0x3fb55555 ;  /* 0x3fb5555500077882 */ /* 0x000fe20000000000 */
[----:B------:R-:W-:-:S05]  /*1310*/  DFMA R16, R14, -R12, R16 ;  /* 0x8000000c0e10722b */ /* 0x000fca0000000010 */
[----:B------:R-:W-:-:S03]  /*1320*/  DFMA R14, R24, R22, UR6 ;  /* 0x00000006180e7e2b */ /* 0x000fc60008000016 */
[----:B------:R-:W-:Y:S02]  /*1330*/  DMUL R16, R18, R16 ;  /* 0x0000001012107228 */ /* 0x000fe40000000000 */
[----:B------:R-:W-:-:S03]  /*1340*/  DMUL R18, R12, R12 ;  /* 0x0000000c0c127228 */ /* 0x000fc60000000000 */
[----:B------:R-:W-:Y:S01]  /*1350*/  DADD R20, -R14, UR6 ;  /* 0x000000060e147e29 */ /* 0x000fe20008000100 */
[----:B------:R-:W-:Y:S01]  /*1360*/  UMOV UR6, 0xb9e7b0 ;  /* 0x00b9e7b000067882 */ /* 0x000fe20000000000 */
[----:B------:R-:W-:-:S03]  /*1370*/  UMOV UR7, 0x3c46a4cb ;  /* 0x3c46a4cb00077882 */ /* 0x000fc60000000000 */
[----:B------:R-:W-:-:S03]  /*1380*/  DMUL R26, R12, R18 ;  /* 0x000000120c1a7228 */ /* 0x000fc60000000000 */
[----:B------:R-:W-:Y:S02]  /*1390*/  DFMA R20, R24, R22, R20 ;  /* 0x000000161814722b */ /* 0x000fe40000000014 */
[----:B------:R-:W-:Y:S01]  /*13a0*/  DFMA R22, R12, R12, -R18 ;  /* 0x0000000c0c16722b */ /* 0x000fe20000000812 */
[----:B------:R-:W-:Y:S01]  /*13b0*/  VIADD R25, R17, 0x100000 ;  /* 0x0010000011197836 */ /* 0x000fe20000000000 */
[----:B------:R-:W-:-:S06]  /*13c0*/  MOV R24, R16 ;  /* 0x0000001000187202 */ /* 0x000fcc0000000f00 */
[----:B------:R-:W-:Y:S02]  /*13d0*/  DFMA R22, R12, R24, R22 ;  /* 0x000000180c16722b */ /* 0x000fe40000000016 */
[----:B------:R-:W-:Y:S01]  /*13e0*/  DADD R24, R20, -UR6 ;  /* 0x8000000614187e29 */ /* 0x000fe20008000000 */
[----:B------:R-:W-:Y:S01]  /*13f0*/  UMOV UR6, 0x80000000 ;  /* 0x8000000000067882 */ /* 0x000fe20000000000 */
[----:B------:R-:W-:Y:S01]  /*1400*/  DFMA R20, R12, R18, -R26 ;  /* 0x000000120c14722b */ /* 0x000fe2000000081a */
[----:B------:R-:W-:-:S07]  /*1410*/  UMOV UR7, 0x43300000 ;  /* 0x4330000000077882 */ /* 0x000fce0000000000 */
[----:B------:R-:W-:Y:S02]  /*1420*/  DFMA R20, R16, R18, R20 ;  /* 0x000000121014722b */ /* 0x000fe40000000014 */
[----:B------:R-:W-:-:S06]  /*1430*/  DADD R18, R14, R24 ;  /* 0x000000000e127229 */ /* 0x000fcc0000000018 */
[----:B------:R-:W-:Y:S02]  /*1440*/  DFMA R20, R12, R22, R20 ;  /* 0x000000160c14722b */ /* 0x000fe40000000014 */
[----:B------:R-:W-:Y:S02]  /*1450*/  DADD R22, R14, -R18 ;  /* 0x000000000e167229 */ /* 0x000fe40000000812 */
[----:B------:R-:W-:-:S06]  /*1460*/  DMUL R14, R18, R26 ;  /* 0x0000001a120e7228 */ /* 0x000fcc0000000000 */
[----:B------:R-:W-:Y:S02]  /*1470*/  DADD R24, R24, R22 ;  /* 0x0000000018187229 */ /* 0x000fe40000000016 */
[----:B------:R-:W-:-:S08]  /*1480*/  DFMA R22, R18, R26, -R14 ;  /* 0x0000001a1216722b */ /* 0x000fd0000000080e */
[----:B------:R-:W-:-:S08]  /*1490*/  DFMA R20, R18, R20, R22 ;  /* 0x000000141214722b */ /* 0x000fd00000000016 */
[----:B------:R-:W-:-:S08]  /*14a0*/  DFMA R24, R24, R26, R20 ;  /* 0x0000001a1818722b */ /* 0x000fd00000000014 */
[----:B------:R-:W-:-:S08]  /*14b0*/  DADD R18, R14, R24 ;  /* 0x000000000e127229 */ /* 0x000fd00000000018 */
[--C-:B------:R-:W-:Y:S02]  /*14c0*/  DADD R20, R12, R18.reuse ;  /* 0x000000000c147229 */ /* 0x100fe40000000012 */
[----:B------:R-:W-:-:S06]  /*14d0*/  DADD R14, R14, -R18 ;  /* 0x000000000e0e7229 */ /* 0x000fcc0000000812 */
[----:B------:R-:W-:Y:S02]  /*14e0*/  DADD R12, R12, -R20 ;  /* 0x000000000c0c7229 */ /* 0x000fe40000000814 */
[----:B------:R-:W-:-:S06]  /*14f0*/  DADD R14, R24, R14 ;  /* 0x00000000180e7229 */ /* 0x000fcc000000000e */
[----:B------:R-:W-:-:S08]  /*1500*/  DADD R12, R18, R12 ;  /* 0x00000000120c7229 */ /* 0x000fd0000000000c */
[----:B------:R-:W-:-:S08]  /*1510*/  DADD R12, R14, R12 ;  /* 0x000000000e0c7229 */ /* 0x000fd0000000000c */
[----:B------:R-:W-:Y:S01]  /*1520*/  DADD R16, R16, R12 ;  /* 0x0000000010107229 */ /* 0x000fe2000000000c */
[----:B------:R-:W-:Y:S01]  /*1530*/  LOP3.LUT R12, R10, 0x80000000, RZ, 0x3c, !PT ;  /* 0x800000000a0c7812 */ /* 0x000fe200078e3cff */
[----:B------:R-:W-:-:S06]  /*1540*/  IMAD.MOV.U32 R13, RZ, RZ, 0x43300000 ;  /* 0x43300000ff0d7424 */ /* 0x000fcc00078e00ff */
[----:B------:R-:W-:Y:S02]  /*1550*/  DADD R14, R20, R16 ;  /* 0x00000000140e7229 */ /* 0x000fe40000000010 */
[----:B------:R-:W-:Y:S01]  /*1560*/  DADD R12, R12, -UR6 ;  /* 0x800000060c0c7e29 */ /* 0x000fe20008000000 */
[----:B------:R-:W-:Y:S01]  /*1570*/  UMOV UR6, 0xfefa39ef ;  /* 0xfefa39ef00067882 */ /* 0x000fe20000000000 */
[----:B------:R-:W-:-:S04]  /*1580*/  UMOV UR7, 0x3fe62e42 ;  /* 0x3fe62e4200077882 */ /* 0x000fc80000000000 */
[--C-:B------:R-:W-:Y:S02]  /*1590*/  DADD R20, R20, -R14.reuse ;  /* 0x0000000014147229 */ /* 0x100fe4000000080e */
[----:B------:R-:W-:-:S06]  /*15a0*/  DFMA R10, R12, UR6, R14 ;  /* 0x000000060c0a7c2b */ /* 0x000fcc000800000e */
[----:B------:R-:W-:Y:S02]  /*15b0*/  DADD R20, R16, R20 ;  /* 0x0000000010147229 */ /* 0x000fe40000000014 */
[----:B------:R-:W-:-:S08]  /*15c0*/  DFMA R18, R12, -UR6, R10 ;  /* 0x800000060c127c2b */ /* 0x000fd0000800000a */
[----:B------:R-:W-:-:S08]  /*15d0*/  DADD R18, -R14, R18 ;  /* 0x000000000e127229 */ /* 0x000fd00000000112 */
[----:B------:R-:W-:-:S08]  /*15e0*/  DADD R18, R20, -R18 ;  /* 0x0000000014127229 */ /* 0x000fd00000000812 */
[----:B------:R-:W-:-:S08]  /*15f0*/  DFMA R18, R12, UR8, R18 ;  /* 0x000000080c127c2b */ /* 0x000fd00008000012 */
[----:B------:R-:W-:-:S08]  /*1600*/  DADD R12, R10, R18 ;  /* 0x000000000a0c7229 */ /* 0x000fd00000000012 */
[----:B------:R-:W-:Y:S02]  /*1610*/  DADD R10, R10, -R12 ;  /* 0x000000000a0a7229 */ /* 0x000fe4000000080c */
[----:B------:R-:W-:-:S06]  /*1620*/  DMUL R14, R12, 2 ;  /* 0x400000000c0e7828 */ /* 0x000fcc0000000000 */
[----:B------:R-:W-:Y:S02]  /*1630*/  DADD R18, R18, R10 ;  /* 0x0000000012127229 */ /* 0x000fe4000000000a */
[----:B------:R-:W-:Y:S01]  /*1640*/  DFMA R12, R12, 2, -R14 ;  /* 0x400000000c0c782b */ /* 0x000fe2000000080e */
[----:B------:R-:W-:Y:S01]  /*1650*/  IMAD.MOV.U32 R10, RZ, RZ, 0x652b82fe ;  /* 0x652b82feff0a7424 */ /* 0x000fe200078e00ff */
[----:B------:R-:W-:-:S06]  /*1660*/  MOV R11, 0x3ff71547 ;  /* 0x3ff71547000b7802 */ /* 0x000fcc0000000f00 */
[----:B------:R-:W-:-:S08]  /*1670*/  DFMA R18, R18, 2, R12 ;  /* 0x400000001212782b */ /* 0x000fd0000000000c */
[----:B------:R-:W-:-:S08]  /*1680*/  DADD R12, R14, R18 ;  /* 0x000000000e0c7229 */ /* 0x000fd00000000012 */
[----:B------:R-:W-:Y:S02]  /*1690*/  DFMA R10, R12, R10, 6.75539944105574400000e+15 ;  /* 0x433800000c0a742b */ /* 0x000fe4000000000a */
[----:B------:R-:W-:Y:S01]  /*16a0*/  FSETP.GEU.AND P0, PT, |R13|, 4.1917929649353027344, PT ;  /* 0x4086232b0d00780b */ /* 0x000fe20003f0e200 */
[----:B------:R-:W-:-:S05]  /*16b0*/  DADD R14, R14, -R12 ;  /* 0x000000000e0e7229 */ /* 0x000fca000000080c */
[----:B------:R-:W-:-:S03]  /*16c0*/  DADD R16, R10, -6.75539944105574400000e+15 ;  /* 0xc33800000a107429 */ /* 0x000fc60000000000 */
[----:B------:R-:W-:-:S05]  /*16d0*/  DADD R18, R18, R14 ;  /* 0x0000000012127229 */ /* 0x000fca000000000e */
[----:B------:R-:W-:Y:S01]  /*16e0*/  DFMA R20, R16, -UR6, R12 ;  /* 0x8000000610147c2b */ /* 0x000fe2000800000c */
[----:B------:R-:W-:Y:S01]  /*16f0*/  UMOV UR6, 0x3b39803f ;  /* 0x3b39803f00067882 */ /* 0x000fe20000000000 */
[----:B------:R-:W-:-:S06]  /*1700*/  UMOV UR7, 0x3c7abc9e ;  /* 0x3c7abc9e00077882 */ /* 0x000fcc0000000000 */
[----:B------:R-:W-:Y:S01]  /*1710*/  DFMA R16, R16, -UR6, R20 ;  /* 0x8000000610107c2b */ /* 0x000fe20008000014 */
[----:B------:R-:W-:Y:S01]  /*1720*/  UMOV UR6, 0x69ce2bdf ;  /* 0x69ce2bdf00067882 */ /* 0x000fe20000000000 */
[----:B------:R-:W-:Y:S01]  /*1730*/  IMAD.MOV.U32 R20, RZ, RZ, -0x35dec16 ;  /* 0xfca213eaff147424 */ /* 0x000fe200078e00ff */
[----:B------:R-:W-:Y:S01]  /*1740*/  UMOV UR7, 0x3e5ade15 ;  /* 0x3e5ade1500077882 */ /* 0x000fe20000000000 */
[----:B------:R-:W-:-:S06]  /*1750*/  IMAD.MOV.U32 R21, RZ, RZ, 0x3e928af3 ;  /* 0x3e928af3ff157424 */ /* 0x000fcc00078e00ff */
        /* <DEDUP_REMOVED lines=24> */
[----:B------:R-:W-:-:S08]  /*18e0*/  DFMA R20, R16, R20, UR6 ;  /* 0x0000000610147e2b */ /* 0x000fd00008000014 */
[----:B------:R-:W-:-:S08]  /*18f0*/  DFMA R20, R16, R20, 1 ;  /* 0x3ff000001014742b */ /* 0x000fd00000000014 */
[----:B------:R-:W-:-:S10]  /*1900*/  DFMA R16, R16, R20, 1 ;  /* 0x3ff000001010742b */ /* 0x000fd40000000014 */
[----:B------:R-:W-:Y:S02]  /*1910*/  IMAD R15, R10, 0x100000, R17 ;  /* 0x001000000a0f7824 */ /* 0x000fe400078e0211 */
[----:B------:R-:W-:Y:S01]  /*1920*/  IMAD.MOV.U32 R14, RZ, RZ, R16 ;  /* 0x000000ffff0e7224 */ /* 0x000fe200078e0010 */
[----:B------:R-:W-:Y:S06]  /*1930*/  @!P0 BRA `(.L_x_31) ;  /* 0x0000000000308947 */ /* 0x000fec0003800000 */
[----:B------:R-:W-:Y:S01]  /*1940*/  FSETP.GEU.AND P1, PT, |R13|, 4.2275390625, PT ;  /* 0x408748000d00780b */ /* 0x000fe20003f2e200 */
[C---:B------:R-:W-:Y:S02]  /*1950*/  DADD R14, R12.reuse, +INF ;  /* 0x7ff000000c0e7429 */ /* 0x040fe40000000000 */
[----:B------:R-:W-:-:S08]  /*1960*/  DSETP.GEU.AND P0, PT, R12, RZ, PT ;  /* 0x000000ff0c00722a */ /* 0x000fd00003f0e000 */
[----:B------:R-:W-:Y:S02]  /*1970*/  FSEL R14, R14, RZ, P0 ;  /* 0x000000ff0e0e7208 */ /* 0x000fe40000000000 */
[----:B------:R-:W-:Y:S02]  /*1980*/  @!P1 LEA.HI R11, R10, R10, RZ, 0x1 ;  /* 0x0000000a0a0b9211 */ /* 0x000fe400078f08ff */
[----:B------:R-:W-:Y:S02]  /*1990*/  FSEL R15, R15, RZ, P0 ;  /* 0x000000ff0f0f7208 */ /* 0x000fe40000000000 */
[----:B------:R-:W-:-:S04]  /*19a0*/  @!P1 SHF.R.S32.HI R11, RZ, 0x1, R11 ;  /* 0x00000001ff0b9819 */ /* 0x000fc8000001140b */
[----:B------:R-:W-:Y:S01]  /*19b0*/  @!P1 IADD3 R10, PT, PT, R10, -R11, RZ ;  /* 0x8000000b0a0a9210 */ /* 0x000fe20007ffe0ff */
[----:B------:R-:W-:-:S03]  /*19c0*/  @!P1 IMAD R17, R11, 0x100000, R17 ;  /* 0x001000000b119824 */ /* 0x000fc600078e0211 */
[----:B------:R-:W-:Y:S01]  /*19d0*/  @!P1 LEA R11, R10, 0x3ff00000, 0x14 ;  /* 0x3ff000000a0b9811 */ /* 0x000fe200078ea0ff */
[----:B------:R-:W-:-:S06]  /*19e0*/  @!P1 IMAD.MOV.U32 R10, RZ, RZ, RZ ;  /* 0x000000ffff0a9224 */ /* 0x000fcc00078e00ff */
[----:B------:R-:W-:-:S11]  /*19f0*/  @!P1 DMUL R14, R16, R10 ;  /* 0x0000000a100e9228 */ /* 0x000fd60000000000 */
.L_x_31:
[----:B------:R-:W-:Y:S01]  /*1a00*/  DFMA R18, R18, R14, R14 ;  /* 0x0000000e1212722b */ /* 0x000fe2000000000e */
[----:B------:R-:W-:Y:S01]  /*1a10*/  IMAD.MOV.U32 R29, RZ, RZ, 0x0 ;  /* 0x00000000ff1d7424 */ /* 0x000fe200078e00ff */
[----:B------:R-:W-:-:S08]  /*1a20*/  DSETP.NEU.AND P0, PT, |R14|, +INF , PT ;  /* 0x7ff000000e00742a */ /* 0x000fd00003f0d200 */
[----:B------:R-:W-:Y:S02]  /*1a30*/  FSEL R10, R14, R18, !P0 ;  /* 0x000000120e0a7208 */ /* 0x000fe40004000000 */
[----:B------:R-:W-:Y:S01]  /*1a40*/  FSEL R11, R15, R19, !P0 ;  /* 0x000000130f0b7208 */ /* 0x000fe20004000000 */
[----:B------:R-:W-:Y:S06]  /*1a50*/  RET.REL.NODEC R28 `(_Z14preval_normalsPfS_S_S_S_S_S_S_S_S_S_S_Pii) ;  /* 0xffffffe41c687950 */ /* 0x000fec0003c3ffff */
.L_x_32:
        /* <DEDUP_REMOVED lines=10> */
.L_x_74:


//--------------------- .text._Z15preval_jacobianPfS_S_S_S_S_S_i --------------------------
	.section	.text._Z15preval_jacobianPfS_S_S_S_S_S_i,"ax",@progbits
	.align	128
        .global         _Z15preval_jacobianPfS_S_S_S_S_S_i
        .type           _Z15preval_jacobianPfS_S_S_S_S_S_i,@function
        .size           _Z15preval_jacobianPfS_S_S_S_S_S_i,(.L_x_80 - _Z15preval_jacobianPfS_S_S_S_S_S_i)
        .other          _Z15preval_jacobianPfS_S_S_S_S_S_i,@"STO_CUDA_ENTRY STV_DEFAULT"
_Z15preval_jacobianPfS_S_S_S_S_S_i:
.text._Z15preval_jacobianPfS_S_S_S_S_S_i:
        /* <DEDUP_REMOVED lines=14> */
[----:B-1----:R-:W5:Y:S01]  /*00e0*/  LDG.E R4, desc[UR4][R4.64] ;  /* 0x0000000404047981 */ /* 0x002f62000c1e1900 */
[----:B------:R-:W0:Y:S01]  /*00f0*/  LDC.64 R8, c[0x0][0x398] ;  /* 0x0000e600ff087b82 */ /* 0x000e220000000a00 */
[----:B--2---:R-:W-:-:S06]  /*0100*/  IMAD.WIDE R12, R0, 0x4, R12 ;  /* 0x00000004000c7825 */ /* 0x004fcc00078e020c */
[----:B------:R-:W5:Y:S01]  /*0110*/  LDG.E R13, desc[UR4][R12.64] ;  /* 0x000000040c0d7981 */ /* 0x000f62000c1e1900 */
[----:B------:R-:W1:Y:S01]  /*0120*/  LDC.64 R2, c[0x0][0x3b0] ;  /* 0x0000ec00ff027b82 */ /* 0x000e620000000a00 */
[----:B---3--:R-:W-:-:S06]  /*0130*/  IMAD.WIDE R6, R0, 0x4, R6 ;  /* 0x0000000400067825 */ /* 0x008fcc00078e0206 */
[----:B------:R-:W2:Y:S01]  /*0140*/  LDG.E R6, desc[UR4][R6.64] ;  /* 0x0000000406067981 */ /* 0x000ea2000c1e1900 */
[C---:B----4-:R-:W-:Y:S01]  /*0150*/  IMAD.WIDE R10, R0.reuse, 0x4, R10 ;  /* 0x00000004000a7825 */ /* 0x050fe200078e020a */
[----:B------:R-:W3:Y:S05]  /*0160*/  LDC.64 R14, c[0x0][0x380] ;  /* 0x0000e000ff0e7b82 */ /* 0x000eea0000000a00 */
[----:B------:R-:W2:Y:S01]  /*0170*/  LDG.E R11, desc[UR4][R10.64] ;  /* 0x000000040a0b7981 */ /* 0x000ea2000c1e1900 */
[----:B0-----:R-:W-:-:S06]  /*0180*/  IMAD.WIDE R8, R0, 0x4, R8 ;  /* 0x0000000400087825 */ /* 0x001fcc00078e0208 */
[----:B------:R-:W4:Y:S01]  /*0190*/  LDG.E R9, desc[UR4][R8.64] ;  /* 0x0000000408097981 */ /* 0x000f22000c1e1900 */
[----:B-1----:R-:W-:-:S06]  /*01a0*/  IMAD.WIDE R2, R0, 0x4, R2 ;  /* 0x0000000400027825 */ /* 0x002fcc00078e0202 */
[----:B------:R-:W3:Y:S01]  /*01b0*/  LDG.E R3, desc[UR4][R2.64] ;  /* 0x0000000402037981 */ /* 0x000ee2000c1e1900 */
[----:B-----5:R-:W-:Y:S01]  /*01c0*/  FADD R17, -R4, R13 ;  /* 0x0000000d04117221 */ /* 0x020fe20000000100 */
[----:B--2---:R-:W-:-:S04]  /*01d0*/  FADD R18, -R6, R11 ;  /* 0x0000000b06127221 */ /* 0x004fc80000000100 */
[----:B------:R-:W-:Y:S01]  /*01e0*/  FMUL R17, R17, R18 ;  /* 0x0000001211117220 */ /* 0x000fe20000400000 */
[----:B----4-:R-:W-:Y:S01]  /*01f0*/  FADD R16, -R4, R9 ;  /* 0x0000000904107221 */ /* 0x010fe20000000100 */
[----:B---3--:R-:W-:-:S04]  /*0200*/  IMAD.WIDE R4, R0, 0x4, R14 ;  /* 0x0000000400047825 */ /* 0x008fc800078e020e */
[----:B------:R-:W-:-:S04]  /*0210*/  FADD R7, -R6, R3 ;  /* 0x0000000306077221 */ /* 0x000fc80000000100 */
[----:B------:R-:W-:-:S05]  /*0220*/  FFMA R7, R16, R7, -R17 ;  /* 0x0000000710077223 */ /* 0x000fca0000000811 */
[----:B------:R-:W-:Y:S01]  /*0230*/  STG.E desc[UR4][R4.64], R7 ;  /* 0x0000000704007986 */ /* 0x000fe2000c101904 */
[----:B------:R-:W-:Y:S05]  /*0240*/  EXIT ;  /* 0x000000000000794d */ /* 0x000fea0003800000 */
.L_x_33:
        /* <DEDUP_REMOVED lines=11> */
.L_x_80:


//--------------------- .text._Z18preval_side_lengthPfS_S_S_S_i --------------------------
	.section	.text._Z18preval_side_lengthPfS_S_S_S_i,"ax",@progbits
	.align	128
        .global         _Z18preval_side_lengthPfS_S_S_S_i
        .type           _Z18preval_side_lengthPfS_S_S_S_i,@function
        .size           _Z18preval_side_lengthPfS_S_S_S_i,(.L_x_76 - _Z18preval_side_lengthPfS_S_S_S_i)
        .other          _Z18preval_side_lengthPfS_S_S_S_i,@"STO_CUDA_ENTRY STV_DEFAULT"
_Z18preval_side_lengthPfS_S_S_S_i:
.text._Z18preval_side_lengthPfS_S_S_S_i:
        /* <DEDUP_REMOVED lines=10> */
[----:B------:R-:W2:Y:S01]  /*00a0*/  LDC.64 R6, c[0x0][0x398] ;  /* 0x0000e600ff067b82 */ /* 0x000ea20000000a00 */
[----:B0-----:R-:W-:-:S06]  /*00b0*/  IMAD.WIDE R4, R2, 0x4, R4 ;  /* 0x0000000402047825 */ /* 0x001fcc00078e0204 */
[----:B-1----:R-:W3:Y:S01]  /*00c0*/  LDG.E R4, desc[UR4][R4.64] ;  /* 0x0000000404047981 */ /* 0x002ee2000c1e1900 */
[----:B--2---:R-:W-:-:S06]  /*00d0*/  IMAD.WIDE R6, R2, 0x4, R6 ;  /* 0x0000000402067825 */ /* 0x004fcc00078e0206 */
[----:B------:R-:W3:Y:S01]  /*00e0*/  LDG.E R7, desc[UR4][R6.64] ;  /* 0x0000000406077981 */ /* 0x000ee2000c1e1900 */
[----:B------:R-:W-:Y:S01]  /*00f0*/  BSSY.RECONVERGENT B0, `(.L_x_34) ;  /* 0x0000008000007945 */ /* 0x000fe20003800200 */
[----:B------:R-:W-:Y:S01]  /*0100*/  MOV R0, 0x170 ;  /* 0x0000017000007802 */ /* 0x000fe20000000f00 */
[----:B---3--:R-:W-:-:S04]  /*0110*/  FADD R26, R4, -R7 ;  /* 0x80000007041a7221 */ /* 0x008fc80000000000 */
[----:B------:R-:W0:Y:S02]  /*0120*/  F2F.F64.F32 R24, R26 ;  /* 0x0000001a00187310 */ /* 0x000e240000201800 */
[----:B0-----:R-:W-:-:S10]  /*0130*/  DADD R8, -RZ, |R24| ;  /* 0x00000000ff087229 */ /* 0x001fd40000000518 */
[----:B------:R-:W-:Y:S02]  /*0140*/  IMAD.MOV.U32 R10, RZ, RZ, R8 ;  /* 0x000000ffff0a7224 */ /* 0x000fe400078e0008 */
[----:B------:R-:W-:-:S07]  /*0150*/  IMAD.MOV.U32 R27, RZ, RZ, R9 ;  /* 0x000000ffff1b7224 */ /* 0x000fce00078e0009 */
[----:B------:R-:W-:Y:S05]  /*0160*/  CALL.REL.NOINC `($_Z18preval_side_lengthPfS_S_S_S_i$__internal_accurate_pow) ;  /* 0x0000000400747944 */ /* 0x000fea0003c00000 */
[----:B------:R-:W-:Y:S05]  /*0170*/  BSYNC.RECONVERGENT B0 ;  /* 0x0000000000007941 */ /* 0x000fea0003800200 */
.L_x_34:
[----:B------:R-:W0:Y:S08]  /*0180*/  LDC.64 R12, c[0x0][0x3a0] ;  /* 0x0000e800ff0c7b82 */ /* 0x000e300000000a00 */
[----:B------:R-:W1:Y:S01]  /*0190*/  LDC.64 R10, c[0x0][0x390] ;  /* 0x0000e400ff0a7b82 */ /* 0x000e620000000a00 */
[----:B0-----:R-:W-:-:S06]  /*01a0*/  IMAD.WIDE R12, R2, 0x4, R12 ;  /* 0x00000004020c7825 */ /* 0x001fcc00078e020c */
[----:B------:R-:W2:Y:S01]  /*01b0*/  LDG.E R12, desc[UR4][R12.64] ;  /* 0x000000040c0c7981 */ /* 0x000ea2000c1e1900 */
[----:B-1----:R-:W-:-:S05]  /*01c0*/  IMAD.WIDE R10, R2, 0x4, R10 ;  /* 0x00000004020a7825 */ /* 0x002fca00078e020a */
[----:B------:R-:W2:Y:S01]  /*01d0*/  LDG.E R3, desc[UR4][R10.64] ;  /* 0x000000040a037981 */ /* 0x000ea2000c1e1900 */
[----:B------:R-:W-:Y:S01]  /*01e0*/  DADD R8, R24, 2 ;  /* 0x4000000018087429 */ /* 0x000fe20000000000 */
[----:B------:R-:W-:-:S09]  /*01f0*/  FSETP.NEU.AND P1, PT, R26, RZ, PT ;  /* 0x000000ff1a00720b */ /* 0x000fd20003f2d000 */
[----:B------:R-:W-:-:S04]  /*0200*/  LOP3.LUT R8, R9, 0x7ff00000, RZ, 0xc0, !PT ;  /* 0x7ff0000009087812 */ /* 0x000fc800078ec0ff */
[----:B------:R-:W-:Y:S01]  /*0210*/  ISETP.NE.AND P2, PT, R8, 0x7ff00000, PT ;  /* 0x7ff000000800780c */ /* 0x000fe20003f45270 */
[----:B------:R-:W-:Y:S01]  /*0220*/  BSSY.RECONVERGENT B0, `(.L_x_35) ;  /* 0x000000d000007945 */ /* 0x000fe20003800200 */
[----:B------:R-:W-:Y:S02]  /*0230*/  FSETP.NEU.AND P0, PT, R26, 1, PT ;  /* 0x3f8000001a00780b */ /* 0x000fe40003f0d000 */
[----:B------:R-:W-:Y:S01]  /*0240*/  @!P1 CS2R R6, SRZ ;  /* 0x0000000000069805 */ /* 0x000fe2000001ff00 */
[----:B--2---:R-:W-:-:S04]  /*0250*/  FADD R3, R3, -R12 ;  /* 0x8000000c03037221 */ /* 0x004fc80000000000 */
[----:B------:R-:W0:Y:S02]  /*0260*/  F2F.F64.F32 R4, R3 ;  /* 0x0000000300047310 */ /* 0x000e240000201800 */
[----:B0-----:R-:W-:Y:S02]  /*0270*/  DADD R8, -RZ, |R4| ;  /* 0x00000000ff087229 */ /* 0x001fe40000000504 */
[----:B------:R-:W-:Y:S09]  /*0280*/  @P2 BRA `(.L_x_36) ;  /* 0x0000000000182947 */ /* 0x000ff20003800000 */
[----:B------:R-:W-:-:S13]  /*0290*/  FSETP.NAN.AND P1, PT, R26, R26, PT ;  /* 0x0000001a1a00720b */ /* 0x000fda0003f28000 */
[----:B------:R-:W-:Y:S01]  /*02a0*/  @P1 DADD R6, R24, 2 ;  /* 0x4000000018061429 */ /* 0x000fe20000000000 */
[----:B------:R-:W-:Y:S10]  /*02b0*/  @P1 BRA `(.L_x_36) ;  /* 0x00000000000c1947 */ /* 0x000ff40003800000 */
[----:B------:R-:W-:-:S14]  /*02c0*/  DSETP.NEU.AND P1, PT, |R24|, +INF , PT ;  /* 0x7ff000001800742a */ /* 0x000fdc0003f2d200 */
[----:B------:R-:W-:Y:S01]  /*02d0*/  @!P1 IMAD.MOV.U32 R6, RZ, RZ, 0x0 ;  /* 0x00000000ff069424 */ /* 0x000fe200078e00ff */
[----:B------:R-:W-:-:S07]  /*02e0*/  @!P1 MOV R7, 0x7ff00000 ;  /* 0x7ff0000000079802 */ /* 0x000fce0000000f00 */
.L_x_36:
[----:B------:R-:W-:Y:S05]  /*02f0*/  BSYNC.RECONVERGENT B0 ;  /* 0x0000000000007941 */ /* 0x000fea0003800200 */
.L_x_35:
[----:B------:R-:W-:Y:S01]  /*0300*/  BSSY.RECONVERGENT B0, `(.L_x_37) ;  /* 0x0000007000007945 */ /* 0x000fe20003800200 */
[----:B------:R-:W-:Y:S01]  /*0310*/  FSEL R24, R6, RZ, P0 ;  /* 0x000000ff06187208 */ /* 0x000fe20000000000 */
[----:B------:R-:W-:Y:S01]  /*0320*/  IMAD.MOV.U32 R10, RZ, RZ, R8 ;  /* 0x000000ffff0a7224 */ /* 0x000fe200078e0008 */
[----:B------:R-:W-:Y:S01]  /*0330*/  FSEL R25, R7, 1.875, P0 ;  /* 0x3ff0000007197808 */ /* 0x000fe20000000000 */
[----:B------:R-:W-:Y:S01]  /*0340*/  IMAD.MOV.U32 R27, RZ, RZ, R9 ;  /* 0x000000ffff1b7224 */ /* 0x000fe200078e0009 */
[----:B------:R-:W-:-:S07]  /*0350*/  MOV R0, 0x370 ;  /* 0x0000037000007802 */ /* 0x000fce0000000f00 */
[----:B------:R-:W-:Y:S05]  /*0360*/  CALL.REL.NOINC `($_Z18preval_side_lengthPfS_S_S_S_i$__internal_accurate_pow) ;  /* 0x0000000000f47944 */ /* 0x000fea0003c00000 */
[----:B------:R-:W-:Y:S05]  /*0370*/  BSYNC.RECONVERGENT B0 ;  /* 0x0000000000007941 */ /* 0x000fea0003800200 */
.L_x_37:
[----:B------:R-:W-:Y:S01]  /*0380*/  DADD R8, R4, 2 ;  /* 0x4000000004087429 */ /* 0x000fe20000000000 */
[C---:B------:R-:W-:Y:S01]  /*0390*/  FSETP.NEU.AND P1, PT, R3.reuse, RZ, PT ;  /* 0x000000ff0300720b */ /* 0x040fe20003f2d000 */
[----:B------:R-:W-:Y:S01]  /*03a0*/  BSSY.RECONVERGENT B0, `(.L_x_38) ;  /* 0x000000c000007945 */ /* 0x000fe20003800200 */
[----:B------:R-:W-:-:S07]  /*03b0*/  FSETP.NEU.AND P0, PT, R3, 1, PT ;  /* 0x3f8000000300780b */ /* 0x000fce0003f0d000 */
[----:B------:R-:W-:-:S04]  /*03c0*/  LOP3.LUT R8, R9, 0x7ff00000, RZ, 0xc0, !PT ;  /* 0x7ff0000009087812 */ /* 0x000fc800078ec0ff */
[----:B------:R-:W-:Y:S02]  /*03d0*/  ISETP.NE.AND P2, PT, R8, 0x7ff00000, PT ;  /* 0x7ff000000800780c */ /* 0x000fe40003f45270 */
[----:B------:R-:W-:-:S11]  /*03e0*/  @!P1 CS2R R6, SRZ ;  /* 0x0000000000069805 */ /* 0x000fd6000001ff00 */
[----:B------:R-:W-:Y:S05]  /*03f0*/  @P2 BRA `(.L_x_39) ;  /* 0x0000000000182947 */ /* 0x000fea0003800000 */
[----:B------:R-:W-:-:S13]  /*0400*/  FSETP.NAN.AND P1, PT, R3, R3, PT ;  /* 0x000000030300720b */ /* 0x000fda0003f28000 */
[----:B------:R-:W-:Y:S01]  /*0410*/  @P1 DADD R6, R4, 2 ;  /* 0x4000000004061429 */ /* 0x000fe20000000000 */
[----:B------:R-:W-:Y:S10]  /*0420*/  @P1 BRA `(.L_x_39) ;  /* 0x00000000000c1947 */ /* 0x000ff40003800000 */
[----:B------:R-:W-:-:S14]  /*0430*/  DSETP.NEU.AND P1, PT, |R4|, +INF , PT ;  /* 0x7ff000000400742a */ /* 0x000fdc0003f2d200 */
[----:B------:R-:W-:Y:S01]  /*0440*/  @!P1 IMAD.MOV.U32 R6, RZ, RZ, 0x0 ;  /* 0x00000000ff069424 */ /* 0x000fe200078e00ff */
[----:B------:R-:W-:-:S07]  /*0450*/  @!P1 MOV R7, 0x7ff00000 ;  /* 0x7ff0000000079802 */ /* 0x000fce0000000f00 */
.L_x_39:
[----:B------:R-:W-:Y:S05]  /*0460*/  BSYNC.RECONVERGENT B0 ;  /* 0x0000000000007941 */ /* 0x000fea0003800200 */
.L_x_38:
        /* <DEDUP_REMOVED lines=10> */
[----:B-1----:R-:W-:Y:S05]  /*0510*/  CALL.REL.NOINC `($__internal_2_$__cuda_sm20_sqrt_rn_f32_slowpath) ;  /* 0x00000000002c7944 */ /* 0x002fea0003c00000 */
[----:B------:R-:W-:Y:S01]  /*0520*/  IMAD.MOV.U32 R7, RZ, RZ, R3 ;  /* 0x000000ffff077224 */ /* 0x000fe200078e0003 */
[----:B------:R-:W-:Y:S06]  /*0530*/  BRA `(.L_x_42) ;  /* 0x0000000000107947 */ /* 0x000fec0003800000 */
.L_x_41:
[----:B-1----:R-:W-:Y:S01]  /*0540*/  FMUL.FTZ R7, R24, R3 ;  /* 0x0000000318077220 */ /* 0x002fe20000410000 */
[----:B------:R-:W-:-:S03]  /*0550*/  FMUL.FTZ R3, R3, 0.5 ;  /* 0x3f00000003037820 */ /* 0x000fc60000410000 */
[----:B------:R-:W-:-:S04]  /*0560*/  FFMA R0, -R7, R7, R24 ;  /* 0x0000000707007223 */ /* 0x000fc80000000118 */
[----:B------:R-:W-:-:S07]  /*0570*/  FFMA R7, R0, R3, R7 ;  /* 0x0000000300077223 */ /* 0x000fce0000000007 */
.L_x_42:
[----:B------:R-:W-:Y:S05]  /*0580*/  BSYNC.RECONVERGENT B0 ;  /* 0x0000000000007941 */ /* 0x000fea0003800200 */
.L_x_40:
[----:B------:R-:W0:Y:S02]  /*0590*/  LDC.64 R4, c[0x0][0x380] ;  /* 0x0000e000ff047b82 */ /* 0x000e240000000a00 */
[----:B0-----:R-:W-:-:S05]  /*05a0*/  IMAD.WIDE R2, R2, 0x4, R4 ;  /* 0x0000000402027825 */ /* 0x001fca00078e0204 */
[----:B------:R-:W-:Y:S01]  /*05b0*/  STG.E desc[UR4][R2.64], R7 ;  /* 0x0000000702007986 */ /* 0x000fe2000c101904 */
[----:B------:R-:W-:Y:S05]  /*05c0*/  EXIT ;  /* 0x000000000000794d */ /* 0x000fea0003800000 */
        .weak           $__internal_2_$__cuda_sm20_sqrt_rn_f32_slowpath
        .type           $__internal_2_$__cuda_sm20_sqrt_rn_f32_slowpath,@function
        .size           $__internal_2_$__cuda_sm20_sqrt_rn_f32_slowpath,($_Z18preval_side_lengthPfS_S_S_S_i$__internal_accurate_pow - $__internal_2_$__cuda_sm20_sqrt_rn_f32_slowpath)
$__internal_2_$__cuda_sm20_sqrt_rn_f32_slowpath:
[----:B------:R-:W-:-:S13]  /*05d0*/  LOP3.LUT P0, RZ, R24, 0x7fffffff, RZ, 0xc0, !PT ;  /* 0x7fffffff18ff7812 */ /* 0x000fda000780c0ff */
[----:B------:R-:W-:Y:S01]  /*05e0*/  @!P0 IMAD.MOV.U32 R3, RZ, RZ, R24 ;  /* 0x000000ffff038224 */ /* 0x000fe200078e0018 */
[----:B------:R-:W-:Y:S06]  /*05f0*/  @!P0 BRA `(.L_x_43) ;  /* 0x0000000000448947 */ /* 0x000fec0003800000 */
[----:B------:R-:W-:Y:S02]  /*0600*/  FSETP.GEU.FTZ.AND P0, PT, R24, RZ, PT ;  /* 0x000000ff1800720b */ /* 0x000fe40003f1e000 */
[----:B------:R-:W-:-:S11]  /*0610*/  MOV R0, R24 ;  /* 0x0000001800007202 */ /* 0x000fd60000000f00 */
        /* <DEDUP_REMOVED lines=10> */
[----:B------:R-:W-:Y:S02]  /*06c0*/  @!P0 IMAD.MOV.U32 R3, RZ, RZ, R0 ;  /* 0x000000ffff038224 */ /* 0x000fe400078e0000 */
[----:B------:R-:W-:-:S04]  /*06d0*/  @P0 FADD.FTZ R6, -R5, -RZ ;  /* 0x800000ff05060221 */ /* 0x000fc80000010100 */
[----:B------:R-:W-:-:S04]  /*06e0*/  @P0 FFMA R6, R5, R6, R4 ;  /* 0x0000000605060223 */ /* 0x000fc80000000004 */
[----:B------:R-:W-:-:S04]  /*06f0*/  @P0 FFMA R6, R6, R7, R5 ;  /* 0x0000000706060223 */ /* 0x000fc80000000005 */
[----:B------:R-:W-:-:S07]  /*0700*/  @P0 FMUL.FTZ R3, R6, 2.3283064365386962891e-10 ;  /* 0x2f80000006030820 */ /* 0x000fce0000410000 */
.L_x_43:
[----:B------:R-:W-:Y:S02]  /*0710*/  HFMA2 R5, -RZ, RZ, 0, 0 ;  /* 0x00000000ff057431 */ /* 0x000fe400000001ff */
[----:B------:R-:W-:-:S04]  /*0720*/  IMAD.MOV.U32 R4, RZ, RZ, R8 ;  /* 0x000000ffff047224 */ /* 0x000fc800078e0008 */
[----:B------:R-:W-:Y:S05]  /*0730*/  RET.REL.NODEC R4 `(_Z18preval_side_lengthPfS_S_S_S_i) ;  /* 0xfffffff804307950 */ /* 0x000fea0003c3ffff */
        .type           $_Z18preval_side_lengthPfS_S_S_S_i$__internal_accurate_pow,@function
        .size           $_Z18preval_side_lengthPfS_S_S_S_i$__internal_accurate_pow,(.L_x_76 - $_Z18preval_side_lengthPfS_S_S_S_i$__internal_accurate_pow)
$_Z18preval_side_lengthPfS_S_S_S_i$__internal_accurate_pow:
[----:B------:R-:W-:Y:S01]  /*0740*/  ISETP.GT.U32.AND P0, PT, R27, 0xfffff, PT ;  /* 0x000fffff1b00780c */ /* 0x000fe20003f04070 */
[----:B------:R-:W-:Y:S01]  /*0750*/  IMAD.MOV.U32 R6, RZ, RZ, R10 ;  /* 0x000000ffff067224 */ /* 0x000fe200078e000a */
[----:B------:R-:W-:Y:S01]  /*0760*/  MOV R17, 0x3ed0f5d2 ;  /* 0x3ed0f5d200117802 */ /* 0x000fe20000000f00 */
[--C-:B------:R-:W-:Y:S01]  /*0770*/  IMAD.MOV.U32 R7, RZ, RZ, R27.reuse ;  /* 0x000000ffff077224 */ /* 0x100fe200078e001b */
[----:B------:R-:W-:Y:S01]  /*0780*/  UMOV UR6, 0x7d2cafe2 ;  /* 0x7d2cafe200067882 */ /* 0x000fe20000000000 */
[--C-:B------:R-:W-:Y:S01]  /*0790*/  IMAD.MOV.U32 R8, RZ, RZ, R27.reuse ;  /* 0x000000ffff087224 */ /* 0x100fe200078e001b */
[----:B------:R-:W-:Y:S01]  /*07a0*/  UMOV UR7, 0x3eb0f5ff ;  /* 0x3eb0f5ff00077882 */ /* 0x000fe20000000000 */
[----:B------:R-:W-:Y:S01]  /*07b0*/  IMAD.MOV.U32 R14, RZ, RZ, RZ ;  /* 0x000000ffff0e7224 */ /* 0x000fe200078e00ff */
[----:B------:R-:W-:Y:S01]  /*07c0*/  SHF.R.U32.HI R27, RZ, 0x14, R27 ;  /* 0x00000014ff1b7819 */ /* 0x000fe2000001161b */
[----:B------:R-:W-:Y:S01]  /*07d0*/  IMAD.MOV.U32 R16, RZ, RZ, 0x41ad3b5a ;  /* 0x41ad3b5aff107424 */ /* 0x000fe200078e00ff */
[----:B------:R-:W-:Y:S01]  /*07e0*/  UMOV UR8, 0x3b39803f ;  /* 0x3b39803f00087882 */ /* 0x000fe20000000000 */
[----:B------:R-:W-:-:S02]  /*07f0*/  UMOV UR9, 0x3c7abc9e ;  /* 0x3c7abc9e00097882 */ /* 0x000fc40000000000 */
[----:B------:R-:W-:-:S10]  /*0800*/  @!P0 DMUL R6, R6, 1.80143985094819840000e+16 ;  /* 0x4350000006068828 */ /* 0x000fd40000000000 */
[----:B------:R-:W-:Y:S01]  /*0810*/  @!P0 MOV R8, R7 ;  /* 0x0000000700088202 */ /* 0x000fe20000000f00 */
[----:B------:R-:W-:Y:S01]  /*0820*/  @!P0 IMAD.MOV.U32 R10, RZ, RZ, R6 ;  /* 0x000000ffff0a8224 */ /* 0x000fe200078e0006 */
[----:B------:R-:W-:Y:S02]  /*0830*/  @!P0 LEA.HI R27, R7, 0xffffffca, RZ, 0xc ;  /* 0xffffffca071b8811 */ /* 0x000fe400078f60ff */
[----:B------:R-:W-:Y:S02]  /*0840*/  LOP3.LUT R8, R8, 0x800fffff, RZ, 0xc0, !PT ;  /* 0x800fffff08087812 */ /* 0x000fe400078ec0ff */
[----:B------:R-:W-:Y:S02]  /*0850*/  IADD3 R6, PT, PT, R27, -0x3ff, RZ ;  /* 0xfffffc011b067810 */ /* 0x000fe40007ffe0ff */
        /* <DEDUP_REMOVED lines=41> */
[----:B------:R-:W-:-:S03]  /*0af0*/  DFMA R22, R8, R8, -R14 ;  /* 0x000000080816722b */ /* 0x000fc6000000080e */
[----:B------:R-:W-:Y:S02]  /*0b00*/  DFMA R16, R20, R18, R16 ;  /* 0x000000121410722b */ /* 0x000fe40000000010 */
[----:B------:R-:W-:Y:S01]  /*0b10*/  DMUL R18, R8, R14 ;  /* 0x0000000e08127228 */ /* 0x000fe20000000000 */
[----:B------:R-:W-:Y:S02]  /*0b20*/  VIADD R21, R13, 0x100000 ;  /* 0x001000000d157836 */ /* 0x000fe40000000000 */
[----:B------:R-:W-:-:S03]  /*0b30*/  IMAD.MOV.U32 R20, RZ, RZ, R12 ;  /* 0x000000ffff147224 */ /* 0x000fc600078e000c */
[----:B------:R-:W-:Y:S01]  /*0b40*/  DADD R16, R16, -UR6 ;  /* 0x8000000610107e29 */ /* 0x000fe20008000000 */
[----:B------:R-:W-:Y:S01]  /*0b50*/  UMOV UR6, 0x80000000 ;  /* 0x8000000000067882 */ /* 0x000fe20000000000 */
[----:B------:R-:W-:Y:S01]  /*0b60*/  UMOV UR7, 0x43300000 ;  /* 0x4330000000077882 */ /* 0x000fe20000000000 */
[C---:B------:R-:W-:Y:S02]  /*0b70*/  DFMA R20, R8.reuse, R20, R22 ;  /* 0x000000140814722b */ /* 0x040fe40000000016 */
[----:B------:R-:W-:-:S08]  /*0b80*/  DFMA R22, R8, R14, -R18 ;  /* 0x0000000e0816722b */ /* 0x000fd00000000812 */
        /* <DEDUP_REMOVED lines=35> */
[----:B------:R-:W-:Y:S01]  /*0dc0*/  MOV R6, 0x652b82fe ;  /* 0x652b82fe00067802 */ /* 0x000fe20000000f00 */
[----:B------:R-:W-:-:S06]  /*0dd0*/  IMAD.MOV.U32 R7, RZ, RZ, 0x3ff71547 ;  /* 0x3ff71547ff077424 */ /* 0x000fcc00078e00ff */
        /* <DEDUP_REMOVED lines=13> */
[----:B------:R-:W-:Y:S01]  /*0eb0*/  MOV R17, 0x3e928af3 ;  /* 0x3e928af300117802 */ /* 0x000fe20000000f00 */
[----:B------:R-:W-:-:S05]  /*0ec0*/  UMOV UR7, 0x3e5ade15 ;  /* 0x3e5ade1500077882 */ /* 0x000fca0000000000 */
        /* <DEDUP_REMOVED lines=42> */
.L_x_44:
[----:B------:R-:W-:Y:S01]  /*1170*/  DFMA R14, R14, R10, R10 ;  /* 0x0000000a0e0e722b */ /* 0x000fe2000000000a */
[----:B------:R-:W-:Y:S01]  /*1180*/  MOV R8, R0 ;  /* 0x0000000000087202 */ /* 0x000fe20000000f00 */
[----:B------:R-:W-:Y:S01]  /*1190*/  DSETP.NEU.AND P0, PT, |R10|, +INF , PT ;  /* 0x7ff000000a00742a */ /* 0x000fe20003f0d200 */
[----:B------:R-:W-:-:S07]  /*11a0*/  IMAD.MOV.U32 R9, RZ, RZ, 0x0 ;  /* 0x00000000ff097424 */ /* 0x000fce00078e00ff */
[----:B------:R-:W-:Y:S02]  /*11b0*/  FSEL R6, R10, R14, !P0 ;  /* 0x0000000e0a067208 */ /* 0x000fe40004000000 */
[----:B------:R-:W-:Y:S01]  /*11c0*/  FSEL R7, R11, R15, !P0 ;  /* 0x0000000f0b077208 */ /* 0x000fe20004000000 */
[----:B------:R-:W-:Y:S06]  /*11d0*/  RET.REL.NODEC R8 `(_Z18preval_side_lengthPfS_S_S_S_i) ;  /* 0xffffffec08887950 */ /* 0x000fec0003c3ffff */
.L_x_45:
        /* <DEDUP_REMOVED lines=10> */
.L_x_76:


//--------------------- .text._Z12min_jacobianPfS_i --------------------------
	.section	.text._Z12min_jacobianPfS_i,"ax",@progbits
	.align	128
        .global         _Z12min_jacobianPfS_i
        .type           _Z12min_jacobianPfS_i,@function
        .size           _Z12min_jacobianPfS_i,(.L_x_82 - _Z12min_jacobianPfS_i)
        .other          _Z12min_jacobianPfS_i,@"STO_CUDA_ENTRY STV_DEFAULT"
_Z12min_jacobianPfS_i:
.text._Z12min_jacobianPfS_i:
[----:B------:R-:W-:Y:S01]  /*0000*/  LDC R1, c[0x0][0x37c] ;  /* 0x0000df00ff017b82 */ /* 0x000fe20000000800 */
[----:B------:R-:W0:Y:S07]  /*0010*/  S2R R0, SR_CTAID.X ;  /* 0x0000000000007919 */ /* 0x000e2e0000002500 */
[----:B------:R-:W0:Y:S01]  /*0020*/  LDC R9, c[0x0][0x360] ;  /* 0x0000d800ff097b82 */ /* 0x000e220000000800 */
[----:B------:R-:W1:Y:S01]  /*0030*/  LDCU UR8, c[0x0][0x390] ;  /* 0x00007200ff0877ac */ /* 0x000e620008000800 */
[----:B------:R-:W2:Y:S01]  /*0040*/  S2R R2, SR_TID.X ;  /* 0x0000000000027919 */ /* 0x000ea20000002100 */
[----:B0-----:R-:W-:-:S04]  /*0050*/  IMAD R3, R9, R0, RZ ;  /* 0x0000000009037224 */ /* 0x001fc800078e02ff */
[----:B--2---:R-:W-:-:S05]  /*0060*/  IMAD.IADD R7, R3, 0x1, R2 ;  /* 0x0000000103077824 */ /* 0x004fca00078e0202 */
[----:B-1----:R-:W-:-:S13]  /*0070*/  ISETP.GE.AND P0, PT, R7, UR8, PT ;  /* 0x0000000807007c0c */ /* 0x002fda000bf06270 */
[----:B------:R-:W-:Y:S05]  /*0080*/  @P0 EXIT ;  /* 0x000000000000094d */ /* 0x000fea0003800000 */
[----:B------:R-:W0:Y:S01]  /*0090*/  LDC.64 R4, c[0x0][0x380] ;  /* 0x0000e000ff047b82 */ /* 0x000e220000000a00 */
[----:B------:R-:W1:Y:S01]  /*00a0*/  LDCU.64 UR6, c[0x0][0x358] ;  /* 0x00006b00ff0677ac */ /* 0x000e620008000a00 */
[----:B0-----:R-:W-:-:S06]  /*00b0*/  IMAD.WIDE R4, R7, 0x4, R4 ;  /* 0x0000000407047825 */ /* 0x001fcc00078e0204 */
[----:B-1----:R-:W2:Y:S01]  /*00c0*/  LDG.E R4, desc[UR6][R4.64] ;  /* 0x0000000604047981 */ /* 0x002ea2000c1e1900 */
[----:B------:R-:W0:Y:S01]  /*00d0*/  S2UR UR5, SR_CgaCtaId ;  /* 0x00000000000579c3 */ /* 0x000e220000008800 */
[----:B------:R-:W-:Y:S01]  /*00e0*/  IMAD R3, R3, 0x200, R2 ;  /* 0x0000020003037824 */ /* 0x000fe200078e0202 */
[----:B------:R-:W-:Y:S01]  /*00f0*/  UMOV UR4, 0x400 ;  /* 0x0000040000047882 */ /* 0x000fe20000000000 */
[----:B------:R-:W-:Y:S02]  /*0100*/  ISETP.GT.U32.AND P0, PT, R2, 0x7f, PT ;  /* 0x0000007f0200780c */ /* 0x000fe40003f04070 */
[----:B------:R-:W-:-:S05]  /*0110*/  IMAD.MOV.U32 R6, RZ, RZ, R3 ;  /* 0x000000ffff067224 */ /* 0x000fca00078e0003 */
[----:B------:R-:W-:Y:S01]  /*0120*/  ISETP.GE.AND P1, PT, R6, UR8, PT ;  /* 0x0000000806007c0c */ /* 0x000fe2000bf26270 */
[----:B0-----:R-:W-:-:S06]  /*0130*/  ULEA UR4, UR5, UR4, 0x18 ;  /* 0x0000000405047291 */ /* 0x001fcc000f8ec0ff */
[----:B------:R-:W-:-:S05]  /*0140*/  LEA R3, R2, UR4, 0x2 ;  /* 0x0000000402037c11 */ /* 0x000fca000f8e10ff */
[----:B--2---:R0:W-:Y:S01]  /*0150*/  STS [R3], R4 ;  /* 0x0000000403007388 */ /* 0x0041e20000000800 */
[----:B------:R-:W-:Y:S06]  /*0160*/  BAR.SYNC.DEFER_BLOCKING 0x0 ;  /* 0x0000000000007b1d */ /* 0x000fec0000010000 */
[----:B------:R-:W-:Y:S05]  /*0170*/  @P1 BRA `(.L_x_46) ;  /* 0x0000000000441947 */ /* 0x000fea0003800000 */
[----:B------:R-:W1:Y:S08]  /*0180*/  LDC R7, c[0x0][0x370] ;  /* 0x0000dc00ff077b82 */ /* 0x000e700000000800 */
[----:B------:R-:W2:Y:S02]  /*0190*/  LDC R11, c[0x0][0x390] ;  /* 0x0000e400ff0b7b82 */ /* 0x000ea40000000800 */
.L_x_47:
[----:B------:R-:W-:Y:S01]  /*01a0*/  LEA R10, R6, UR4, 0x2 ;  /* 0x00000004060a7c11 */ /* 0x000fe2000f8e10ff */
[----:B0-----:R-:W-:Y:S01]  /*01b0*/  LDS R4, [R3] ;  /* 0x0000000003047984 */ /* 0x001fe20000000800 */
[----:B-1----:R-:W-:Y:S01]  /*01c0*/  IMAD R6, R7, 0x200, R6 ;  /* 0x0000020007067824 */ /* 0x002fe200078e0206 */
[----:B------:R-:W-:Y:S05]  /*01d0*/  WARPSYNC.ALL ;  /* 0x0000000000007948 */ /* 0x000fea0003800000 */
[----:B------:R-:W0:Y:S02]  /*01e0*/  LDS R5, [R10] ;  /* 0x000000000a057984 */ /* 0x000e240000000800 */
[----:B0-----:R-:W-:-:S04]  /*01f0*/  FSETP.GEU.AND P1, PT, R4, R5, PT ;  /* 0x000000050400720b */ /* 0x001fc80003f2e000 */
[----:B---3--:R-:W-:-:S05]  /*0200*/  FSEL R8, R4, R5, !P1 ;  /* 0x0000000504087208 */ /* 0x008fca0004800000 */
[----:B------:R-:W-:Y:S04]  /*0210*/  STS [R3], R8 ;  /* 0x0000000803007388 */ /* 0x000fe80000000800 */
[----:B------:R-:W0:Y:S02]  /*0220*/  LDS R4, [R10+0x400] ;  /* 0x000400000a047984 */ /* 0x000e240000000800 */
[----:B0-----:R-:W-:-:S13]  /*0230*/  FSETP.GEU.AND P1, PT, R8, R4, PT ;  /* 0x000000040800720b */ /* 0x001fda0003f2e000 */
[----:B------:R-:W0:Y:S01]  /*0240*/  @P1 LDS R8, [R10] ;  /* 0x000000000a081984 */ /* 0x000e220000000800 */
[----:B--2---:R-:W-:-:S03]  /*0250*/  ISETP.GE.AND P1, PT, R6, R11, PT ;  /* 0x0000000b0600720c */ /* 0x004fc60003f26270 */
[----:B0-----:R3:W-:Y:S01]  /*0260*/  STS [R3], R8 ;  /* 0x0000000803007388 */ /* 0x0017e20000000800 */
[----:B------:R-:W-:Y:S09]  /*0270*/  BAR.SYNC.DEFER_BLOCKING 0x0 ;  /* 0x0000000000007b1d */ /* 0x000ff20000010000 */
[----:B------:R-:W-:Y:S05]  /*0280*/  @!P1 BRA `(.L_x_47) ;  /* 0xfffffffc00c49947 */ /* 0x000fea000383ffff */
.L_x_46:
[----:B------:R-:W-:Y:S05]  /*0290*/  WARPSYNC.ALL ;  /* 0x0000000000007948 */ /* 0x000fea0003800000 */
[----:B------:R-:W-:Y:S01]  /*02a0*/  BAR.SYNC.DEFER_BLOCKING 0x0 ;  /* 0x0000000000007b1d */ /* 0x000fe20000010000 */
[----:B------:R-:W-:-:S05]  /*02b0*/  ISETP.GT.U32.AND P1, PT, R2, 0x3f, PT ;  /* 0x0000003f0200780c */ /* 0x000fca0003f24070 */
[----:B------:R-:W-:Y:S01]  /*02c0*/  BSSY.RECONVERGENT B0, `(.L_x_48) ;  /* 0x0000039000007945 */ /* 0x000fe20003800200 */
[----:B0-----:R-:W-:Y:S04]  /*02d0*/  @!P0 LDS R4, [R3] ;  /* 0x0000000003048984 */ /* 0x001fe80000000800 */
[----:B------:R-:W0:Y:S02]  /*02e0*/  @!P0 LDS R5, [R3+0x200] ;  /* 0x0002000003058984 */ /* 0x000e240000000800 */
[----:B0-----:R-:W-:-:S04]  /*02f0*/  @!P0 FSETP.GEU.AND P2, PT, R4, R5, PT ;  /* 0x000000050400820b */ /* 0x001fc80003f4e000 */
[----:B------:R-:W-:-:S05]  /*0300*/  @!P0 FSEL R4, R4, R5, !P2 ;  /* 0x0000000504048208 */ /* 0x000fca0005000000 */
[----:B------:R-:W-:Y:S01]  /*0310*/  @!P0 STS [R3], R4 ;  /* 0x0000000403008388 */ /* 0x000fe20000000800 */
[----:B------:R-:W-:Y:S06]  /*0320*/  BAR.SYNC.DEFER_BLOCKING 0x0 ;  /* 0x0000000000007b1d */ /* 0x000fec0000010000 */
[----:B------:R-:W-:Y:S04]  /*0330*/  @!P1 LDS R5, [R3] ;  /* 0x0000000003059984 */ /* 0x000fe80000000800 */
[----:B------:R-:W0:Y:S02]  /*0340*/  @!P1 LDS R6, [R3+0x100] ;  /* 0x0001000003069984 */ /* 0x000e240000000800 */
[----:B0-----:R-:W-:-:S04]  /*0350*/  @!P1 FSETP.GEU.AND P0, PT, R5, R6, PT ;  /* 0x000000060500920b */ /* 0x001fc80003f0e000 */
[----:B------:R-:W-:Y:S02]  /*0360*/  @!P1 FSEL R6, R5, R6, !P0 ;  /* 0x0000000605069208 */ /* 0x000fe40004000000 */
[----:B------:R-:W-:-:S03]  /*0370*/  ISETP.GT.U32.AND P0, PT, R2, 0x1f, PT ;  /* 0x0000001f0200780c */ /* 0x000fc60003f04070 */
[----:B------:R0:W-:Y:S01]  /*0380*/  @!P1 STS [R3], R6 ;  /* 0x0000000603009388 */ /* 0x0001e20000000800 */
[----:B------:R-:W-:Y:S09]  /*0390*/  BAR.SYNC.DEFER_BLOCKING 0x0 ;  /* 0x0000000000007b1d */ /* 0x000ff20000010000 */
[----:B0-----:R-:W-:Y:S05]  /*03a0*/  @P0 BRA `(.L_x_49) ;  /* 0x0000000000a80947 */ /* 0x001fea0003800000 */
[----:B------:R-:W-:-:S13]  /*03b0*/  ISETP.GE.U32.AND P0, PT, R9, 0x40, PT ;  /* 0x000000400900780c */ /* 0x000fda0003f06070 */
[----:B------:R-:W-:Y:S04]  /*03c0*/  @P0 LDS R4, [R3] ;  /* 0x0000000003040984 */ /* 0x000fe80000000800 */
[----:B------:R-:W0:Y:S02]  /*03d0*/  @P0 LDS R5, [R3+0x80] ;  /* 0x0000800003050984 */ /* 0x000e240000000800 */
[----:B0-----:R-:W-:-:S04]  /*03e0*/  @P0 FSETP.GEU.AND P1, PT, R4, R5, PT ;  /* 0x000000050400020b */ /* 0x001fc80003f2e000 */
[----:B------:R-:W-:Y:S01]  /*03f0*/  @P0 FSEL R4, R4, R5, !P1 ;  /* 0x0000000504040208 */ /* 0x000fe20004800000 */
[----:B------:R-:W-:Y:S08]  /*0400*/  @P0 BRA `(.L_x_50) ;  /* 0x00000000000c0947 */ /* 0x000ff00003800000 */
[----:B------:R-:W-:-:S13]  /*0410*/  ISETP.GE.U32.AND P0, PT, R9, 0x20, PT ;  /* 0x000000200900780c */ /* 0x000fda0003f06070 */
[----:B------:R-:W-:Y:S05]  /*0420*/  @!P0 BRA `(.L_x_51) ;  /* 0x0000000000148947 */ /* 0x000fea0003800000 */
[----:B------:R0:W1:Y:S02]  /*0430*/  LDS R4, [R3] ;  /* 0x0000000003047984 */ /* 0x0000640000000800 */
.L_x_50:
[----:B------:R-:W1:Y:S02]  /*0440*/  LDS R5, [R3+0x40] ;  /* 0x0000400003057984 */ /* 0x000e640000000800 */
[----:B-1----:R-:W-:-:S04]  /*0450*/  FSETP.GEU.AND P0, PT, R4, R5, PT ;  /* 0x000000050400720b */ /* 0x002fc80003f0e000 */
[----:B------:R-:W-:Y:S01]  /*0460*/  FSEL R4, R4, R5, !P0 ;  /* 0x0000000504047208 */ /* 0x000fe20004000000 */
[----:B------:R-:W-:Y:S08]  /*0470*/  BRA `(.L_x_52) ;  /* 0x00000000000c7947 */ /* 0x000ff00003800000 */
.L_x_51:
[----:B------:R-:W-:-:S13]  /*0480*/  ISETP.GE.U32.AND P0, PT, R9, 0x10, PT ;  /* 0x000000100900780c */ /* 0x000fda0003f06070 */
[----:B------:R-:W-:Y:S05]  /*0490*/  @!P0 BRA `(.L_x_53) ;  /* 0x0000000000188947 */ /* 0x000fea0003800000 */
[----:B------:R0:W1:Y:S02]  /*04a0*/  LDS R4, [R3] ;  /* 0x0000000003047984 */ /* 0x0000640000000800 */
.L_x_52:
[----:B------:R-:W1:Y:S02]  /*04b0*/  LDS R5, [R3+0x20] ;  /* 0x0000200003057984 */ /* 0x000e640000000800 */
[----:B-1----:R-:W-:-:S04]  /*04c0*/  FSETP.GEU.AND P0, PT, R4, R5, PT ;  /* 0x000000050400720b */ /* 0x002fc80003f0e000 */
[----:B------:R-:W-:-:S05]  /*04d0*/  FSEL R4, R4, R5, !P0 ;  /* 0x0000000504047208 */ /* 0x000fca0004000000 */
[----:B------:R2:W-:Y:S01]  /*04e0*/  STS [R3], R4 ;  /* 0x0000000403007388 */ /* 0x0005e20000000800 */
[----:B------:R-:W-:Y:S05]  /*04f0*/  BRA `(.L_x_54) ;  /* 0x00000000000c7947 */ /* 0x000fea0003800000 */
.L_x_53:
[----:B------:R-:W-:-:S13]  /*0500*/  ISETP.GE.U32.AND P0, PT, R9, 0x8, PT ;  /* 0x000000080900780c */ /* 0x000fda0003f06070 */
[----:B------:R-:W-:Y:S05]  /*0510*/  @!P0 BRA `(.L_x_55) ;  /* 0x0000000000148947 */ /* 0x000fea0003800000 */
[----:B------:R0:W1:Y:S02]  /*0520*/  LDS R4, [R3] ;  /* 0x0000000003047984 */ /* 0x0000640000000800 */
.L_x_54:
[----:B------:R-:W1:Y:S02]  /*0530*/  LDS R5, [R3+0x10] ;  /* 0x0000100003057984 */ /* 0x000e640000000800 */
[----:B-1----:R-:W-:-:S04]  /*0540*/  FSETP.GEU.AND P0, PT, R4, R5, PT ;  /* 0x000000050400720b */ /* 0x002fc80003f0e000 */
[----:B--2---:R-:W-:Y:S01]  /*0550*/  FSEL R4, R4, R5, !P0 ;  /* 0x0000000504047208 */ /* 0x004fe20004000000 */
[----:B------:R-:W-:Y:S08]  /*0560*/  BRA `(.L_x_56) ;  /* 0x00000000000c7947 */ /* 0x000ff00003800000 */
.L_x_55:
[----:B------:R-:W-:-:S13]  /*0570*/  ISETP.GE.U32.AND P0, PT, R9, 0x4, PT ;  /* 0x000000040900780c */ /* 0x000fda0003f06070 */
[----:B------:R-:W-:Y:S05]  /*0580*/  @!P0 BRA `(.L_x_57) ;  /* 0x0000000000148947 */ /* 0x000fea0003800000 */
[----:B------:R0:W1:Y:S02]  /*0590*/  LDS R4, [R3] ;  /* 0x0000000003047984 */ /* 0x0000640000000800 */
.L_x_56:
[----:B------:R-:W1:Y:S02]  /*05a0*/  LDS R5, [R3+0x8] ;  /* 0x0000080003057984 */ /* 0x000e640000000800 */
[----:B-1----:R-:W-:-:S04]  /*05b0*/  FSETP.GEU.AND P0, PT, R4, R5, PT ;  /* 0x000000050400720b */ /* 0x002fc80003f0e000 */
[----:B------:R-:W-:Y:S01]  /*05c0*/  FSEL R4, R4, R5, !P0 ;  /* 0x0000000504047208 */ /* 0x000fe20004000000 */
[----:B------:R-:W-:Y:S08]  /*05d0*/  BRA `(.L_x_58) ;  /* 0x00000000000c7947 */ /* 0x000ff00003800000 */
.L_x_57:
[----:B------:R-:W-:-:S13]  /*05e0*/  ISETP.GE.U32.AND P0, PT, R9, 0x2, PT ;  /* 0x000000020900780c */ /* 0x000fda0003f06070 */
[----:B------:R-:W-:Y:S05]  /*05f0*/  @!P0 BRA `(.L_x_49) ;  /* 0x0000000000148947 */ /* 0x000fea0003800000 */
[----:B------:R0:W1:Y:S02]  /*0600*/  LDS R4, [R3] ;  /* 0x0000000003047984 */ /* 0x0000640000000800 */
.L_x_58:
[----:B------:R-:W1:Y:S02]  /*0610*/  LDS R5, [R3+0x4] ;  /* 0x0000040003057984 */ /* 0x000e640000000800 */
[----:B-1----:R-:W-:-:S04]  /*0620*/  FSETP.GEU.AND P0, PT, R4, R5, PT ;  /* 0x000000050400720b */ /* 0x002fc80003f0e000 */
[----:B------:R-:W-:-:S05]  /*0630*/  FSEL R4, R4, R5, !P0 ;  /* 0x0000000504047208 */ /* 0x000fca0004000000 */
[----:B------:R1:W-:Y:S04]  /*0640*/  STS [R3], R4 ;  /* 0x0000000403007388 */ /* 0x0003e80000000800 */
.L_x_49:
[----:B------:R-:W-:Y:S05]  /*0650*/  BSYNC.RECONVERGENT B0 ;  /* 0x0000000000007941 */ /* 0x000fea0003800200 */
.L_x_48:
[----:B------:R-:W-:Y:S01]  /*0660*/  BAR.SYNC.DEFER_BLOCKING 0x0 ;  /* 0x0000000000007b1d */ /* 0x000fe20000010000 */
[----:B------:R-:W-:-:S13]  /*0670*/  ISETP.NE.AND P0, PT, R2, RZ, PT ;  /* 0x000000ff0200720c */ /* 0x000fda0003f05270 */
[----:B------:R-:W-:Y:S05]  /*0680*/  @P0 EXIT ;  /* 0x000000000000094d */ /* 0x000fea0003800000 */
[----:B------:R-:W2:Y:S01]  /*0690*/  S2UR UR5, SR_CgaCtaId ;  /* 0x00000000000579c3 */ /* 0x000ea20000008800 */
[----:B------:R-:W-:-:S07]  /*06a0*/  UMOV UR4, 0x400 ;  /* 0x0000040000047882 */ /* 0x000fce0000000000 */
[----:B01-3--:R-:W0:Y:S01]  /*06b0*/  LDC.64 R2, c[0x0][0x388] ;  /* 0x0000e200ff027b82 */ /* 0x00be220000000a00 */
[----:B--2---:R-:W-:Y:S01]  /*06c0*/  ULEA UR4, UR5, UR4, 0x18 ;  /* 0x0000000405047291 */ /* 0x004fe2000f8ec0ff */
[----:B0-----:R-:W-:-:S08]  /*06d0*/  IMAD.WIDE.U32 R2, R0, 0x4, R2 ;  /* 0x0000000400027825 */ /* 0x001fd000078e0002 */
[----:B------:R-:W0:Y:S04]  /*06e0*/  LDS R5, [UR4] ;  /* 0x00000004ff057984 */ /* 0x000e280008000800 */
[----:B0-----:R-:W-:Y:S01]  /*06f0*/  STG.E desc[UR6][R2.64], R5 ;  /* 0x0000000502007986 */ /* 0x001fe2000c101906 */
[----:B------:R-:W-:Y:S05]  /*0700*/  EXIT ;  /* 0x000000000000794d */ /* 0x000fea0003800000 */
.L_x_59:
        /* <DEDUP_REMOVED lines=15> */
.L_x_82:


//--------------------- .text._Z15init_conditionsPfS_S_S_S_S_S_S_iii --------------------------
	.section	.text._Z15init_conditionsPfS_S_S_S_S_S_S_iii,"ax",@progbits
	.align	128
        .global         _Z15init_conditionsPfS_S_S_S_S_S_S_iii
        .type           _Z15init_conditionsPfS_S_S_S_S_S_S_iii,@function
        .size           _Z15init_conditionsPfS_S_S_S_S_S_S_iii,(.L_x_83 - _Z15init_conditionsPfS_S_S_S_S_S_S_iii)
        .other          _Z15init_conditionsPfS_S_S_S_S_S_S_iii,@"STO_CUDA_ENTRY STV_DEFAULT"
_Z15init_conditionsPfS_S_S_S_S_S_S_iii:
.text._Z15init_conditionsPfS_S_S_S_S_S_S_iii:
[----:B------:R-:W-:Y:S01]  /*0000*/  LDC R1, c[0x0][0x37c] ;  /* 0x0000df00ff017b82 */ /* 0x000fe20000000800 */
[----:B------:R-:W0:Y:S07]  /*0010*/  S2R R0, SR_CTAID.X ;  /* 0x0000000000007919 */ /* 0x000e2e0000002500 */
[----:B------:R-:W1:Y:S01]  /*0020*/  LDC R2, c[0x0][0x3c4] ;  /* 0x0000f100ff027b82 */ /* 0x000e620000000800 */
[----:B------:R-:W0:Y:S01]  /*0030*/  LDCU UR4, c[0x0][0x360] ;  /* 0x00006c00ff0477ac */ /* 0x000e220008000800 */
[----:B------:R-:W0:Y:S06]  /*0040*/  S2R R5, SR_TID.X ;  /* 0x0000000000057919 */ /* 0x000e2c0000002100 */
[----:B------:R-:W2:Y:S01]  /*0050*/  LDC R3, c[0x0][0x3c8] ;  /* 0x0000f200ff037b82 */ /* 0x000ea20000000800 */
[----:B-1----:R-:W-:Y:S01]  /*0060*/  ISETP.GE.AND P0, PT, R2, 0x1, PT ;  /* 0x000000010200780c */ /* 0x002fe20003f06270 */
[----:B0-----:R-:W-:-:S05]  /*0070*/  IMAD R0, R0, UR4, R5 ;  /* 0x0000000400007c24 */ /* 0x001fca000f8e0205 */
[----:B--2---:R-:W-:-:S13]  /*0080*/  ISETP.GE.OR P0, PT, R0, R3, !P0 ;  /* 0x000000030000720c */ /* 0x004fda0004706670 */
[----:B------:R-:W-:Y:S05]  /*0090*/  @P0 EXIT ;  /* 0x000000000000094d */ /* 0x000fea0003800000 */
[----:B------:R-:W0:Y:S01]  /*00a0*/  LDCU UR5, c[0x0][0x3c0] ;  /* 0x00007800ff0577ac */ /* 0x000e220008000800 */
[----:B------:R-:W-:Y:S01]  /*00b0*/  IMAD R15, R2, R3, RZ ;  /* 0x00000003020f7224 */ /* 0x000fe200078e02ff */
[----:B------:R-:W1:Y:S04]  /*00c0*/  LDCU.64 UR18, c[0x0][0x358] ;  /* 0x00006b00ff1277ac */ /* 0x000e680008000a00 */
[----:B------:R-:W-:Y:S01]  /*00d0*/  IADD3 R4, PT, PT, R0, R15, RZ ;  /* 0x0000000f00047210 */ /* 0x000fe20007ffe0ff */
[----:B0-----:R-:W-:-:S09]  /*00e0*/  UISETP.GE.AND UP0, UPT, UR5, 0x1, UPT ;  /* 0x000000010500788c */ /* 0x001fd2000bf06270 */
[----:B-1----:R-:W-:Y:S05]  /*00f0*/  BRA.U !UP0, `(.L_x_60) ;  /* 0x0000001108847547 */ /* 0x002fea000b800000 */
[----:B------:R-:W0:Y:S01]  /*0100*/  LDC.64 R22, c[0x0][0x390] ;  /* 0x0000e400ff167b82 */ /* 0x000e220000000a00 */
[----:B------:R-:W-:Y:S02]  /*0110*/  ULOP3.LUT UR10, UR5, 0x7ffffff8, URZ, 0xc0, !UPT ;  /* 0x7ffffff8050a7892 */ /* 0x000fe4000f8ec0ff */
[----:B------:R-:W-:Y:S02]  /*0120*/  ULOP3.LUT UR5, UR5, 0x7, URZ, 0xc0, !UPT ;  /* 0x0000000705057892 */ /* 0x000fe4000f8ec0ff */
[----:B------:R-:W-:Y:S01]  /*0130*/  UIADD3 UR8, UPT, UPT, -UR10, URZ, URZ ;  /* 0x000000ff0a087290 */ /* 0x000fe2000fffe1ff */
[----:B------:R-:W-:Y:S02]  /*0140*/  UMOV UR4, URZ ;  /* 0x000000ff00047c82 */ /* 0x000fe40008000000 */
[----:B------:R-:W1:Y:S08]  /*0150*/  LDC.64 R10, c[0x0][0x3b0] ;  /* 0x0000ec00ff0a7b82 */ /* 0x000e700000000a00 */
[----:B------:R-:W2:Y:S01]  /*0160*/  LDC.64 R8, c[0x0][0x3a0] ;  /* 0x0000e800ff087b82 */ /* 0x000ea20000000a00 */
[----:B0-----:R-:W-:-:S04]  /*0170*/  IMAD.WIDE R22, R0, 0x4, R22 ;  /* 0x0000000400167825 */ /* 0x001fc800078e0216 */
[----:B-1----:R-:W-:-:S04]  /*0180*/  IMAD.WIDE R10, R0, 0x4, R10 ;  /* 0x00000004000a7825 */ /* 0x002fc800078e020a */
[----:B--2---:R-:W-:-:S07]  /*0190*/  IMAD.WIDE R8, R0, 0x4, R8 ;  /* 0x0000000400087825 */ /* 0x004fce00078e0208 */
.L_x_66:
[----:B0-----:R0:W5:Y:S01]  /*01a0*/  LDG.E R14, desc[UR18][R8.64] ;  /* 0x00000012080e7981 */ /* 0x001162000c1e1900 */
[----:B------:R-:W1:Y:S03]  /*01b0*/  LDCU UR9, c[0x0][0x3c0] ;  /* 0x00007800ff0977ac */ /* 0x000e660008000800 */
[----:B------:R0:W5:Y:S04]  /*01c0*/  LDG.E R16, desc[UR18][R10.64] ;  /* 0x000000120a107981 */ /* 0x000168000c1e1900 */
[----:B------:R0:W5:Y:S01]  /*01d0*/  LDG.E R17, desc[UR18][R22.64] ;  /* 0x0000001216117981 */ /* 0x000162000c1e1900 */
[----:B------:R-:W-:Y:S01]  /*01e0*/  HFMA2 R12, -RZ, RZ, 0, 0 ;  /* 0x00000000ff0c7431 */ /* 0x000fe200000001ff */
[----:B------:R-:W-:Y:S01]  /*01f0*/  MOV R21, RZ ;  /* 0x000000ff00157202 */ /* 0x000fe20000000f00 */
[----:B-1----:R-:W-:-:S02]  /*0200*/  UISETP.GE.U32.AND UP0, UPT, UR9, 0x8, UPT ;  /* 0x000000080900788c */ /* 0x002fc4000bf06070 */
[----:B------:R-:W-:-:S07]  /*0210*/  UIMAD UR23, UR4, UR9, URZ ;  /* 0x00000009041772a4 */ /* 0x000fce000f8e02ff */
[----:B0-----:R-:W-:Y:S05]  /*0220*/  BRA.U !UP0, `(.L_x_61) ;  /* 0x00000009080c7547 */ /* 0x001fea000b800000 */
[----:B------:R-:W-:Y:S01]  /*0230*/  MOV R21, RZ ;  /* 0x000000ff00157202 */ /* 0x000fe20000000f00 */
[----:B------:R-:W-:Y:S01]  /*0240*/  UMOV UR7, 0x10 ;  /* 0x0000001000077882 */ /* 0x000fe20000000000 */
[----:B------:R-:W-:Y:S01]  /*0250*/  UMOV UR22, 0x74d0 ;  /* 0x000074d000167882 */ /* 0x000fe20000000000 */
[----:B------:R-:W-:Y:S01]  /*0260*/  UIMAD UR7, UR23, 0x4, UR7 ;  /* 0x00000004170778a4 */ /* 0x000fe2000f8e0207 */
[----:B------:R-:W-:Y:S01]  /*0270*/  UMOV UR21, 0x7550 ;  /* 0x0000755000157882 */ /* 0x000fe20000000000 */
[----:B------:R-:W-:Y:S01]  /*0280*/  UMOV UR20, 0x7410 ;  /* 0x0000741000147882 */ /* 0x000fe20000000000 */
[----:B------:R-:W-:-:S09]  /*0290*/  UMOV UR6, UR8 ;  /* 0x0000000800067c82 */ /* 0x000fd20008000000 */
.L_x_62:
[----:B------:R-:W-:Y:S01]  /*02a0*/  MOV R27, UR22 ;  /* 0x00000016001b7c02 */ /* 0x000fe20008000f00 */
[----:B------:R-:W0:Y:S01]  /*02b0*/  LDCU.64 UR12, c[0x3][UR21+-0x10] ;  /* 0x00fffe00150c77ac */ /* 0x000e220008000a00 */
[----:B------:R-:W-:Y:S02]  /*02c0*/  MOV R4, UR20 ;  /* 0x0000001400047c02 */ /* 0x000fe40008000f00 */
[----:B------:R-:W1:Y:S01]  /*02d0*/  LDC.64 R2, c[0x3][R27+-0x10] ;  /* 0x00fffc001b027b82 */ /* 0x000e620000000a00 */
[----:B------:R-:W-:Y:S01]  /*02e0*/  MOV R6, UR22 ;  /* 0x0000001600067c02 */ /* 0x000fe20008000f00 */
[----:B------:R-:W2:Y:S01]  /*02f0*/  LDCU UR11, c[0x3][UR7+-0x10] ;  /* 0x00fffe00070b77ac */ /* 0x000ea20008000800 */
[----:B------:R-:W-:Y:S01]  /*0300*/  MOV R12, UR20 ;  /* 0x00000014000c7c02 */ /* 0x000fe20008000f00 */
[----:B------:R-:W3:Y:S04]  /*0310*/  LDCU UR14, c[0x3][UR7+-0xc] ;  /* 0x00fffe80070e77ac */ /* 0x000ee80008000800 */
[----:B------:R-:W4:Y:S01]  /*0320*/  LDC.64 R4, c[0x3][R4+-0x10] ;  /* 0x00fffc0004047b82 */ /* 0x000f220000000a00 */
[----:B------:R-:W3:Y:S01]  /*0330*/  LDCU.64 UR16, c[0x3][UR21+0x8] ;  /* 0x00c00100151077ac */ /* 0x000ee20008000a00 */
[----:B------:R-:W-:Y:S01]  /*0340*/  UIADD3 UR6, UPT, UPT, UR6, 0x8, URZ ;  /* 0x0000000806067890 */ /* 0x000fe2000fffe0ff */
[----:B0----5:R-:W-:-:S05]  /*0350*/  FMUL R25, R16, UR12 ;  /* 0x0000000c10197c20 */ /* 0x021fca0008400000 */
[----:B------:R-:W0:Y:S01]  /*0360*/  LDC.64 R6, c[0x3][R6+-0x8] ;  /* 0x00fffe0006067b82 */ /* 0x000e220000000a00 */
[----:B------:R-:W-:Y:S01]  /*0370*/  FMUL R26, R16, UR13 ;  /* 0x0000000d101a7c20 */ /* 0x000fe20008400000 */
[----:B------:R-:W-:-:S06]  /*0380*/  UISETP.NE.AND UP0, UPT, UR6, URZ, UPT ;  /* 0x000000ff0600728c */ /* 0x000fcc000bf05270 */
[----:B------:R-:W0:Y:S01]  /*0390*/  LDC.64 R12, c[0x3][R12+-0x8] ;  /* 0x00fffe000c0c7b82 */ /* 0x000e220000000a00 */
[C---:B-1----:R-:W-:Y:S01]  /*03a0*/  FFMA R24, R14.reuse, R2, R25 ;  /* 0x000000020e187223 */ /* 0x042fe20000000019 */
[----:B------:R-:W-:Y:S01]  /*03b0*/  FFMA R26, R14, R3, R26 ;  /* 0x000000030e1a7223 */ /* 0x000fe2000000001a */
[----:B------:R-:W-:Y:S01]  /*03c0*/  FADD R2, -R2, 1 ;  /* 0x3f80000002027421 */ /* 0x000fe20000000100 */
[----:B------:R-:W-:-:S03]  /*03d0*/  FADD R3, -R3, 1 ;  /* 0x3f80000003037421 */ /* 0x000fc60000000100 */
[----:B------:R-:W-:Y:S01]  /*03e0*/  FADD R2, R2, -UR12 ;  /* 0x8000000c02027e21 */ /* 0x000fe20008000000 */
[----:B------:R-:W-:Y:S01]  /*03f0*/  FADD R3, R3, -UR13 ;  /* 0x8000000d03037e21 */ /* 0x000fe20008000000 */
[----:B------:R-:W1:Y:S02]  /*0400*/  LDCU.64 UR12, c[0x3][UR21+-0x8] ;  /* 0x00ffff00150c77ac */ /* 0x000e640008000a00 */
[C---:B------:R-:W-:Y:S01]  /*0410*/  FFMA R25, R17.reuse, R2, R24 ;  /* 0x0000000211197223 */ /* 0x040fe20000000018 */
[-C--:B----4-:R-:W-:Y:S01]  /*0420*/  FMUL R2, RZ, R4.reuse ;  /* 0x00000004ff027220 */ /* 0x090fe20000400000 */
[----:B------:R-:W-:Y:S01]  /*0430*/  FFMA R24, R17, R3, R26 ;  /* 0x0000000311187223 */ /* 0x000fe2000000001a */
[----:B--2---:R-:W-:Y:S01]  /*0440*/  FFMA R26, R4, UR11, R19 ;  /* 0x0000000b041a7c23 */ /* 0x004fe20008000013 */
[----:B------:R-:W-:Y:S01]  /*0450*/  FMUL R25, R25, R4 ;  /* 0x0000000419197220 */ /* 0x000fe20000400000 */
[C---:B------:R-:W-:Y:S01]  /*0460*/  FFMA R21, R2.reuse, UR11, R21 ;  /* 0x0000000b02157c23 */ /* 0x040fe20008000015 */
[----:B------:R-:W-:Y:S01]  /*0470*/  FFMA R18, R2, UR11, R18 ;  /* 0x0000000b02127c23 */ /* 0x000fe20008000012 */
[----:B------:R-:W-:Y:S01]  /*0480*/  MOV R3, UR22 ;  /* 0x0000001600037c02 */ /* 0x000fe20008000f00 */
[----:B------:R-:W-:Y:S01]  /*0490*/  FFMA R25, R25, UR11, R20 ;  /* 0x0000000b19197c23 */ /* 0x000fe20008000014 */
[-C--:B------:R-:W-:Y:S01]  /*04a0*/  FMUL R4, RZ, R5.reuse ;  /* 0x00000005ff047220 */ /* 0x080fe20000400000 */
[----:B------:R-:W2:Y:S01]  /*04b0*/  LDCU UR11, c[0x3][UR7+-0x8] ;  /* 0x00ffff00070b77ac */ /* 0x000ea20008000800 */
[----:B---3--:R-:W-:Y:S01]  /*04c0*/  FFMA R19, R5, UR14, R26 ;  /* 0x0000000e05137c23 */ /* 0x008fe2000800001a */
[----:B------:R-:W-:Y:S01]  /*04d0*/  FMUL R24, R24, R5 ;  /* 0x0000000518187220 */ /* 0x000fe20000400000 */
[C---:B------:R-:W-:Y:S01]  /*04e0*/  FFMA R20, R4.reuse, UR14, R18 ;  /* 0x0000000e04147c23 */ /* 0x040fe20008000012 */
[----:B------:R-:W3:Y:S01]  /*04f0*/  LDC.64 R2, c[0x3][R3] ;  /* 0x00c0000003027b82 */ /* 0x000ee20000000a00 */
[----:B------:R-:W-:Y:S01]  /*0500*/  FFMA R21, R4, UR14, R21 ;  /* 0x0000000e04157c23 */ /* 0x000fe20008000015 */
[----:B-1----:R-:W-:Y:S01]  /*0510*/  FMUL R5, R16, UR12 ;  /* 0x0000000c10057c20 */ /* 0x002fe20008400000 */
[----:B------:R-:W-:Y:S01]  /*0520*/  FFMA R18, R24, UR14, R25 ;  /* 0x0000000e18127c23 */ /* 0x000fe20008000019 */
[----:B------:R-:W-:Y:S01]  /*0530*/  FMUL R25, R16, UR13 ;  /* 0x0000000d10197c20 */ /* 0x000fe20008400000 */
[----:B0-----:R-:W-:Y:S01]  /*0540*/  FADD R4, -R7, 1 ;  /* 0x3f80000007047421 */ /* 0x001fe20000000100 */
[----:B------:R-:W-:Y:S01]  /*0550*/  FFMA R24, R14, R6, R5 ;  /* 0x000000060e187223 */ /* 0x000fe20000000005 */
[----:B------:R-:W-:Y:S01]  /*0560*/  FADD R6, -R6, 1 ;  /* 0x3f80000006067421 */ /* 0x000fe20000000100 */
[----:B------:R-:W-:Y:S01]  /*0570*/  FFMA R26, R14, R7, R25 ;  /* 0x000000070e1a7223 */ /* 0x000fe20000000019 */
[----:B------:R-:W-:Y:S01]  /*0580*/  FADD R25, R4, -UR13 ;  /* 0x8000000d04197e21 */ /* 0x000fe20008000000 */
[----:B------:R-:W-:Y:S01]  /*0590*/  MOV R5, UR20 ;  /* 0x0000001400057c02 */ /* 0x000fe20008000f00 */
[----:B------:R-:W-:Y:S01]  /*05a0*/  FADD R6, R6, -UR12 ;  /* 0x8000000c06067e21 */ /* 0x000fe20008000000 */
[----:B------:R-:W0:Y:S01]  /*05b0*/  LDCU UR12, c[0x3][UR7+-0x4] ;  /* 0x00ffff80070c77ac */ /* 0x000e220008000800 */
[----:B------:R-:W-:-:S02]  /*05c0*/  FMUL R28, RZ, R13 ;  /* 0x0000000dff1c7220 */ /* 0x000fc40000400000 */
[C---:B------:R-:W-:Y:S01]  /*05d0*/  FFMA R7, R17.reuse, R6, R24 ;  /* 0x0000000611077223 */ /* 0x040fe20000000018 */
[----:B------:R-:W-:Y:S01]  /*05e0*/  FFMA R24, R17, R25, R26 ;  /* 0x0000001911187223 */ /* 0x000fe2000000001a */
[----:B--2---:R-:W-:Y:S01]  /*05f0*/  FFMA R26, R12, UR11, R19 ;  /* 0x0000000b0c1a7c23 */ /* 0x004fe20008000013 */
[-C--:B------:R-:W-:Y:S01]  /*0600*/  FMUL R6, RZ, R12.reuse ;  /* 0x0000000cff067220 */ /* 0x080fe20000400000 */
[----:B------:R-:W-:Y:S01]  /*0610*/  FMUL R19, R7, R12 ;  /* 0x0000000c07137220 */ /* 0x000fe20000400000 */
[----:B------:R-:W-:Y:S01]  /*0620*/  MOV R7, UR22 ;  /* 0x0000001600077c02 */ /* 0x000fe20008000f00 */
[----:B------:R-:W1:Y:S01]  /*0630*/  LDC.64 R4, c[0x3][R5] ;  /* 0x00c0000005047b82 */ /* 0x000e620000000a00 */
[C---:B------:R-:W-:Y:S01]  /*0640*/  FFMA R21, R6.reuse, UR11, R21 ;  /* 0x0000000b06157c23 */ /* 0x040fe20008000015 */
[----:B------:R-:W-:Y:S01]  /*0650*/  FFMA R25, R6, UR11, R20 ;  /* 0x0000000b06197c23 */ /* 0x000fe20008000014 */
[----:B------:R-:W-:Y:S01]  /*0660*/  FMUL R12, R24, R13 ;  /* 0x0000000d180c7220 */ /* 0x000fe20000400000 */
[----:B------:R-:W2:Y:S04]  /*0670*/  LDCU.64 UR14, c[0x3][UR21] ;  /* 0x00c00000150e77ac */ /* 0x000ea80008000a00 */
[----:B------:R-:W4:Y:S01]  /*0680*/  LDC.64 R6, c[0x3][R7+0x8] ;  /* 0x00c0020007067b82 */ /* 0x000f220000000a00 */
[----:B0-----:R-:W-:Y:S01]  /*0690*/  FFMA R13, R13, UR12, R26 ;  /* 0x0000000c0d0d7c23 */ /* 0x001fe2000800001a */
[----:B------:R-:W-:Y:S01]  /*06a0*/  MOV R26, UR20 ;  /* 0x00000014001a7c02 */ /* 0x000fe20008000f00 */
[C---:B------:R-:W-:Y:S01]  /*06b0*/  FFMA R20, R28.reuse, UR12, R21 ;  /* 0x0000000c1c147c23 */ /* 0x040fe20008000015 */
[----:B------:R-:W-:Y:S01]  /*06c0*/  FFMA R21, R28, UR12, R25 ;  /* 0x0000000c1c157c23 */ /* 0x000fe20008000019 */
[----:B------:R-:W-:Y:S01]  /*06d0*/  FFMA R25, R19, UR11, R18 ;  /* 0x0000000b13197c23 */ /* 0x000fe20008000012 */
[----:B------:R-:W0:Y:S02]  /*06e0*/  LDCU UR11, c[0x3][UR7] ;  /* 0x00c00000070b77ac */ /* 0x000e240008000800 */
[----:B------:R-:W4:Y:S01]  /*06f0*/  LDC.64 R18, c[0x3][R26+0x8] ;  /* 0x00c002001a127b82 */ /* 0x000f220000000a00 */
[----:B------:R-:W-:Y:S01]  /*0700*/  FFMA R12, R12, UR12, R25 ;  /* 0x0000000c0c0c7c23 */ /* 0x000fe20008000019 */
[----:B------:R-:W4:Y:S01]  /*0710*/  LDCU UR13, c[0x3][UR7+0x4] ;  /* 0x00c00080070d77ac */ /* 0x000f220008000800 */
[C---:B--2---:R-:W-:Y:S01]  /*0720*/  FMUL R27, R16.reuse, UR14 ;  /* 0x0000000e101b7c20 */ /* 0x044fe20008400000 */
[----:B------:R-:W-:Y:S01]  /*0730*/  FMUL R29, R16, UR15 ;  /* 0x0000000f101d7c20 */ /* 0x000fe20008400000 */
[----:B------:R-:W2:Y:S01]  /*0740*/  LDCU UR12, c[0x3][UR7+0x8] ;  /* 0x00c00100070c77ac */ /* 0x000ea20008000800 */
[----:B---3--:R-:W-:Y:S01]  /*0750*/  FADD R24, -R2, 1 ;  /* 0x3f80000002187421 */ /* 0x008fe20000000100 */
[----:B------:R-:W-:Y:S01]  /*0760*/  FFMA R2, R14, R2, R27 ;  /* 0x000000020e027223 */ /* 0x000fe2000000001b */
[----:B------:R-:W-:-:S02]  /*0770*/  UIADD3 UR21, UPT, UPT, UR21, 0x20, URZ ;  /* 0x0000002015157890 */ /* 0x000fc4000fffe0ff */
[----:B------:R-:W-:Y:S01]  /*0780*/  FADD R24, R24, -UR14 ;  /* 0x8000000e18187e21 */ /* 0x000fe20008000000 */
[----:B------:R-:W-:Y:S02]  /*0790*/  UIADD3 UR22, UPT, UPT, UR22, 0x20, URZ ;  /* 0x0000002016167890 */ /* 0x000fe4000fffe0ff */
[----:B------:R-:W-:Y:S01]  /*07a0*/  UIADD3 UR20, UPT, UPT, UR20, 0x20, URZ ;  /* 0x0000002014147890 */ /* 0x000fe2000fffe0ff */
[----:B------:R-:W-:Y:S01]  /*07b0*/  FFMA R27, R17, R24, R2 ;  /* 0x00000018111b7223 */ /* 0x000fe20000000002 */
[----:B------:R-:W-:Y:S01]  /*07c0*/  FADD R24, -R3, 1 ;  /* 0x3f80000003187421 */ /* 0x000fe20000000100 */
[----:B------:R-:W-:-:S03]  /*07d0*/  FFMA R2, R14, R3, R29 ;  /* 0x000000030e027223 */ /* 0x000fc6000000001d */
[----:B------:R-:W-:-:S04]  /*07e0*/  FADD R24, R24, -UR15 ;  /* 0x8000000f18187e21 */ /* 0x000fc80008000000 */
[----:B------:R-:W-:Y:S01]  /*07f0*/  FFMA R2, R17, R24, R2 ;  /* 0x0000001811027223 */ /* 0x000fe20000000002 */
[-C--:B-1----:R-:W-:Y:S01]  /*0800*/  FMUL R25, RZ, R4.reuse ;  /* 0x00000004ff197220 */ /* 0x082fe20000400000 */
[----:B------:R-:W-:Y:S01]  /*0810*/  FMUL R3, R27, R4 ;  /* 0x000000041b037220 */ /* 0x000fe20000400000 */
[----:B0-----:R-:W-:Y:S01]  /*0820*/  FFMA R24, R4, UR11, R13 ;  /* 0x0000000b04187c23 */ /* 0x001fe2000800000d */
[-C--:B------:R-:W-:Y:S01]  /*0830*/  FMUL R27, RZ, R5.reuse ;  /* 0x00000005ff1b7220 */ /* 0x080fe20000400000 */
[----:B------:R-:W-:Y:S01]  /*0840*/  FFMA R13, R25, UR11, R21 ;  /* 0x0000000b190d7c23 */ /* 0x000fe20008000015 */
[----:B------:R-:W-:Y:S01]  /*0850*/  FFMA R3, R3, UR11, R12 ;  /* 0x0000000b03037c23 */ /* 0x000fe2000800000c */
[----:B------:R-:W-:Y:S01]  /*0860*/  FMUL R21, R16, UR16 ;  /* 0x0000001010157c20 */ /* 0x000fe20008400000 */
[----:B------:R-:W-:Y:S01]  /*0870*/  FFMA R4, R25, UR11, R20 ;  /* 0x0000000b19047c23 */ /* 0x000fe20008000014 */
[----:B----4-:R-:W-:Y:S01]  /*0880*/  FADD R12, -R6, 1 ;  /* 0x3f800000060c7421 */ /* 0x010fe20000000100 */
[----:B------:R-:W-:Y:S01]  /*0890*/  FMUL R2, R2, R5 ;  /* 0x0000000502027220 */ /* 0x000fe20000400000 */
[----:B------:R-:W0:Y:S01]  /*08a0*/  LDCU UR11, c[0x3][UR7+0xc] ;  /* 0x00c00180070b77ac */ /* 0x000e220008000800 */
[----:B------:R-:W-:Y:S01]  /*08b0*/  FFMA R5, R5, UR13, R24 ;  /* 0x0000000d05057c23 */ /* 0x000fe20008000018 */
[----:B------:R-:W-:Y:S01]  /*08c0*/  FMUL R20, R16, UR17 ;  /* 0x0000001110147c20 */ /* 0x000fe20008400000 */
[----:B------:R-:W-:Y:S01]  /*08d0*/  FADD R24, -R7, 1 ;  /* 0x3f80000007187421 */ /* 0x000fe20000000100 */
[----:B------:R-:W-:Y:S01]  /*08e0*/  FFMA R6, R14, R6, R21 ;  /* 0x000000060e067223 */ /* 0x000fe20000000015 */
[----:B------:R-:W-:Y:S01]  /*08f0*/  FADD R12, R12, -UR16 ;  /* 0x800000100c0c7e21 */ /* 0x000fe20008000000 */
[----:B------:R-:W-:Y:S01]  /*0900*/  FFMA R20, R14, R7, R20 ;  /* 0x000000070e147223 */ /* 0x000fe20000000014 */
[----:B------:R-:W-:Y:S01]  /*0910*/  FFMA R2, R2, UR13, R3 ;  /* 0x0000000d02027c23 */ /* 0x000fe20008000003 */
[----:B------:R-:W-:Y:S01]  /*0920*/  FADD R7, R24, -UR17 ;  /* 0x8000001118077e21 */ /* 0x000fe20008000000 */
[----:B------:R-:W-:Y:S01]  /*0930*/  FFMA R3, R17, R12, R6 ;  /* 0x0000000c11037223 */ /* 0x000fe20000000006 */
[C---:B------:R-:W-:Y:S01]  /*0940*/  FFMA R4, R27.reuse, UR13, R4 ;  /* 0x0000000d1b047c23 */ /* 0x040fe20008000004 */
[----:B------:R-:W-:Y:S01]  /*0950*/  FFMA R13, R27, UR13, R13 ;  /* 0x0000000d1b0d7c23 */ /* 0x000fe2000800000d */
[----:B------:R-:W-:Y:S01]  /*0960*/  FFMA R20, R17, R7, R20 ;  /* 0x0000000711147223 */ /* 0x000fe20000000014 */
[-C--:B------:R-:W-:Y:S01]  /*0970*/  FMUL R3, R3, R18.reuse ;  /* 0x0000001203037220 */ /* 0x080fe20000400000 */
[----:B------:R-:W-:Y:S01]  /*0980*/  FMUL R7, RZ, R18 ;  /* 0x00000012ff077220 */ /* 0x000fe20000400000 */
[----:B--2---:R-:W-:Y:S01]  /*0990*/  FFMA R18, R18, UR12, R5 ;  /* 0x0000000c12127c23 */ /* 0x004fe20008000005 */
[-C--:B------:R-:W-:Y:S01]  /*09a0*/  FMUL R5, RZ, R19.reuse ;  /* 0x00000013ff057220 */ /* 0x080fe20000400000 */
[----:B------:R-:W-:Y:S01]  /*09b0*/  FFMA R2, R3, UR12, R2 ;  /* 0x0000000c03027c23 */ /* 0x000fe20008000002 */
[C---:B------:R-:W-:Y:S01]  /*09c0*/  FFMA R4, R7.reuse, UR12, R4 ;  /* 0x0000000c07047c23 */ /* 0x040fe20008000004 */
[----:B------:R-:W-:Y:S01]  /*09d0*/  FFMA R13, R7, UR12, R13 ;  /* 0x0000000c070d7c23 */ /* 0x000fe2000800000d */
[----:B------:R-:W-:Y:S01]  /*09e0*/  FMUL R3, R20, R19 ;  /* 0x0000001314037220 */ /* 0x000fe20000400000 */
[----:B0-----:R-:W-:Y:S01]  /*09f0*/  FFMA R19, R19, UR11, R18 ;  /* 0x0000000b13137c23 */ /* 0x001fe20008000012 */
[C---:B------:R-:W-:Y:S01]  /*0a00*/  FFMA R21, R5.reuse, UR11, R4 ;  /* 0x0000000b05157c23 */ /* 0x040fe20008000004 */
[----:B------:R-:W-:Y:S01]  /*0a10*/  FFMA R18, R5, UR11, R13 ;  /* 0x0000000b05127c23 */ /* 0x000fe2000800000d */
[----:B------:R-:W-:Y:S01]  /*0a20*/  FFMA R20, R3, UR11, R2 ;  /* 0x0000000b03147c23 */ /* 0x000fe20008000002 */
[----:B------:R-:W-:Y:S01]  /*0a30*/  UIADD3 UR7, UPT, UPT, UR7, 0x20, URZ ;  /* 0x0000002007077890 */ /* 0x000fe2000fffe0ff */
[----:B------:R-:W-:Y:S11]  /*0a40*/  BRA.U UP0, `(.L_x_62) ;  /* 0xfffffff900147547 */ /* 0x000ff6000b83ffff */
[----:B------:R-:W-:-:S07]  /*0a50*/  MOV R12, UR10 ;  /* 0x0000000a000c7c02 */ /* 0x000fce0008000f00 */
.L_x_61:
[----:B------:R-:W-:-:S09]  /*0a60*/  UISETP.NE.AND UP0, UPT, UR5, URZ, UPT ;  /* 0x000000ff0500728c */ /* 0x000fd2000bf05270 */
[----:B------:R-:W-:Y:S05]  /*0a70*/  BRA.U !UP0, `(.L_x_63) ;  /* 0x0000000508e47547 */ /* 0x000fea000b800000 */
[----:B------:R-:W-:Y:S02]  /*0a80*/  UIADD3 UR6, UPT, UPT, UR5, -0x1, URZ ;  /* 0xffffffff05067890 */ /* 0x000fe4000fffe0ff */
[----:B------:R-:W-:Y:S02]  /*0a90*/  ULOP3.LUT UP1, UR7, UR9, 0x3, URZ, 0xc0, !UPT ;  /* 0x0000000309077892 */ /* 0x000fe4000f82c0ff */
[----:B------:R-:W-:-:S09]  /*0aa0*/  UISETP.GE.U32.AND UP0, UPT, UR6, 0x3, UPT ;  /* 0x000000030600788c */ /* 0x000fd2000bf06070 */
[----:B------:R-:W-:Y:S05]  /*0ab0*/  BRA.U !UP0, `(.L_x_64) ;  /* 0x0000000108f07547 */ /* 0x000fea000b800000 */
[C---:B------:R-:W-:Y:S02]  /*0ac0*/  SHF.L.U32 R13, R12.reuse, 0x2, RZ ;  /* 0x000000020c0d7819 */ /* 0x040fe400000006ff */
[----:B------:R-:W-:Y:S02]  /*0ad0*/  IADD3 R6, PT, PT, R12, UR23, RZ ;  /* 0x000000170c067c10 */ /* 0x000fe4000fffe0ff */
[----:B------:R-:W0:Y:S02]  /*0ae0*/  LDC.64 R2, c[0x3][R13+0x7540] ;  /* 0x00dd50000d027b82 */ /* 0x000e240000000a00 */
[----:B------:R-:W-:-:S06]  /*0af0*/  SHF.L.U32 R29, R6, 0x2, RZ ;  /* 0x00000002061d7819 */ /* 0x000fcc00000006ff */
[----:B------:R-:W1:Y:S01]  /*0b00*/  LDC.64 R4, c[0x3][R13+0x74c0] ;  /* 0x00dd30000d047b82 */ /* 0x000e620000000a00 */
[----:B0----5:R-:W-:-:S04]  /*0b10*/  FMUL R7, R16, R2 ;  /* 0x0000000210077220 */ /* 0x021fc80000400000 */
[----:B-1----:R-:W-:Y:S01]  /*0b20*/  FFMA R24, R14, R4, R7 ;  /* 0x000000040e187223 */ /* 0x002fe20000000007 */
[----:B------:R-:W-:Y:S02]  /*0b30*/  FADD R25, -R4, 1 ;  /* 0x3f80000004197421 */ /* 0x000fe40000000100 */
[----:B------:R-:W0:Y:S02]  /*0b40*/  LDC.64 R6, c[0x3][R13+0x7400] ;  /* 0x00dd00000d067b82 */ /* 0x000e240000000a00 */
[----:B------:R-:W-:Y:S01]  /*0b50*/  FADD R25, -R2, R25 ;  /* 0x0000001902197221 */ /* 0x000fe20000000100 */
[----:B------:R-:W-:-:S03]  /*0b60*/  FADD R2, -R5, 1 ;  /* 0x3f80000005027421 */ /* 0x000fc60000000100 */
[----:B------:R-:W-:Y:S02]  /*0b70*/  FFMA R27, R17, R25, R24 ;  /* 0x00000019111b7223 */ /* 0x000fe40000000018 */
[----:B------:R-:W1:Y:S01]  /*0b80*/  LDC R4, c[0x3][R29] ;  /* 0x00c000001d047b82 */ /* 0x000e620000000800 */
[----:B------:R-:W-:Y:S01]  /*0b90*/  IADD3 R24, PT, PT, R12, UR23, RZ ;  /* 0x000000170c187c10 */ /* 0x000fe2000fffe0ff */
[----:B------:R-:W-:Y:S01]  /*0ba0*/  FMUL R25, R16, R3 ;  /* 0x0000000310197220 */ /* 0x000fe20000400000 */
[----:B------:R-:W-:Y:S02]  /*0bb0*/  IADD3 R12, PT, PT, R12, 0x4, RZ ;  /* 0x000000040c0c7810 */ /* 0x000fe40007ffe0ff */
[----:B------:R-:W-:Y:S01]  /*0bc0*/  SHF.L.U32 R24, R24, 0x2, RZ ;  /* 0x0000000218187819 */ /* 0x000fe200000006ff */
[----:B------:R-:W-:Y:S01]  /*0bd0*/  FFMA R28, R14, R5, R25 ;  /* 0x000000050e1c7223 */ /* 0x000fe20000000019 */
[----:B------:R-:W-:Y:S02]  /*0be0*/  FADD R25, -R3, R2 ;  /* 0x0000000203197221 */ /* 0x000fe40000000100 */
[----:B------:R-:W2:Y:S01]  /*0bf0*/  LDC R26, c[0x3][R24+0x4] ;  /* 0x00c00100181a7b82 */ /* 0x000ea20000000800 */
[-C--:B0-----:R-:W-:Y:S01]  /*0c00*/  FMUL R3, RZ, R6.reuse ;  /* 0x00000006ff037220 */ /* 0x081fe20000400000 */
[----:B------:R-:W-:Y:S01]  /*0c10*/  FMUL R27, R27, R6 ;  /* 0x000000061b1b7220 */ /* 0x000fe20000400000 */
[----:B-1----:R-:W-:-:S02]  /*0c20*/  FFMA R6, R6, R4, R19 ;  /* 0x0000000406067223 */ /* 0x002fc40000000013 */
[CC--:B------:R-:W-:Y:S01]  /*0c30*/  FFMA R21, R4.reuse, R3.reuse, R21 ;  /* 0x0000000304157223 */ /* 0x0c0fe20000000015 */
[----:B------:R-:W-:Y:S01]  /*0c40*/  FFMA R19, R4, R3, R18 ;  /* 0x0000000304137223 */ /* 0x000fe20000000012 */
[----:B------:R-:W-:Y:S01]  /*0c50*/  FFMA R27, R27, R4, R20 ;  /* 0x000000041b1b7223 */ /* 0x000fe20000000014 */
[----:B------:R-:W0:Y:S01]  /*0c60*/  LDC.64 R2, c[0x3][R13+0x7548] ;  /* 0x00dd52000d027b82 */ /* 0x000e220000000a00 */
[----:B------:R-:W-:Y:S01]  /*0c70*/  FFMA R20, R17, R25, R28 ;  /* 0x0000001911147223 */ /* 0x000fe2000000001c */
[----:B------:R-:W-:-:S03]  /*0c80*/  FMUL R18, RZ, R7 ;  /* 0x00000007ff127220 */ /* 0x000fc60000400000 */
[----:B------:R-:W-:Y:S01]  /*0c90*/  FMUL R20, R20, R7 ;  /* 0x0000000714147220 */ /* 0x000fe20000400000 */
[----:B--2---:R-:W-:Y:S01]  /*0ca0*/  FFMA R7, R7, R26, R6 ;  /* 0x0000001a07077223 */ /* 0x004fe20000000006 */
[CC--:B------:R-:W-:Y:S01]  /*0cb0*/  FFMA R21, R26.reuse, R18.reuse, R21 ;  /* 0x000000121a157223 */ /* 0x0c0fe20000000015 */
[----:B------:R-:W1:Y:S01]  /*0cc0*/  LDC.64 R4, c[0x3][R13+0x74c8] ;  /* 0x00dd32000d047b82 */ /* 0x000e620000000a00 */
[----:B------:R-:W-:Y:S01]  /*0cd0*/  FFMA R6, R26, R18, R19 ;  /* 0x000000121a067223 */ /* 0x000fe20000000013 */
[----:B------:R-:W-:-:S06]  /*0ce0*/  FFMA R27, R20, R26, R27 ;  /* 0x0000001a141b7223 */ /* 0x000fcc000000001b */
[----:B------:R-:W2:Y:S08]  /*0cf0*/  LDC.64 R18, c[0x3][R13+0x7408] ;  /* 0x00dd02000d127b82 */ /* 0x000eb00000000a00 */
[----:B------:R-:W3:Y:S01]  /*0d00*/  LDC R28, c[0x3][R24+0x8] ;  /* 0x00c00200181c7b82 */ /* 0x000ee20000000800 */
[----:B0-----:R-:W-:-:S07]  /*0d10*/  FMUL R25, R16, R2 ;  /* 0x0000000210197220 */ /* 0x001fce0000400000 */
[----:B------:R-:W0:Y:S01]  /*0d20*/  LDC R20, c[0x3][R24+0xc] ;  /* 0x00c0030018147b82 */ /* 0x000e220000000800 */
[----:B-1----:R-:W-:Y:S01]  /*0d30*/  FADD R29, -R4, 1 ;  /* 0x3f800000041d7421 */ /* 0x002fe20000000100 */
[----:B------:R-:W-:Y:S01]  /*0d40*/  FFMA R4, R14, R4, R25 ;  /* 0x000000040e047223 */ /* 0x000fe20000000019 */
[----:B------:R-:W-:Y:S01]  /*0d50*/  FMUL R25, R16, R3 ;  /* 0x0000000310197220 */ /* 0x000fe20000400000 */
[----:B------:R-:W-:Y:S01]  /*0d60*/  FADD R26, -R5, 1 ;  /* 0x3f800000051a7421 */ /* 0x000fe20000000100 */
[----:B------:R-:W-:Y:S02]  /*0d70*/  FADD R29, -R2, R29 ;  /* 0x0000001d021d7221 */ /* 0x000fe40000000100 */
[----:B------:R-:W-:Y:S01]  /*0d80*/  FFMA R2, R14, R5, R25 ;  /* 0x000000050e027223 */ /* 0x000fe20000000019 */
[----:B------:R-:W-:Y:S01]  /*0d90*/  FADD R5, -R3, R26 ;  /* 0x0000001a03057221 */ /* 0x000fe20000000100 */
[----:B------:R-:W-:Y:S01]  /*0da0*/  FFMA R29, R17, R29, R4 ;  /* 0x0000001d111d7223 */ /* 0x000fe20000000004 */
[----:B--2---:R-:W-:-:S02]  /*0db0*/  FMUL R3, RZ, R18 ;  /* 0x00000012ff037220 */ /* 0x004fc40000400000 */
[----:B------:R-:W-:Y:S01]  /*0dc0*/  FFMA R4, R17, R5, R2 ;  /* 0x0000000511047223 */ /* 0x000fe20000000002 */
[----:B------:R-:W-:Y:S01]  /*0dd0*/  FMUL R2, R29, R18 ;  /* 0x000000121d027220 */ /* 0x000fe20000400000 */
[----:B------:R-:W-:Y:S01]  /*0de0*/  FMUL R5, RZ, R19 ;  /* 0x00000013ff057220 */ /* 0x000fe20000400000 */
[-C--:B---3--:R-:W-:Y:S01]  /*0df0*/  FFMA R18, R18, R28.reuse, R7 ;  /* 0x0000001c12127223 */ /* 0x088fe20000000007 */
[CC--:B------:R-:W-:Y:S01]  /*0e00*/  FFMA R21, R28.reuse, R3.reuse, R21 ;  /* 0x000000031c157223 */ /* 0x0c0fe20000000015 */
[----:B------:R-:W-:Y:S01]  /*0e10*/  FFMA R3, R28, R3, R6 ;  /* 0x000000031c037223 */ /* 0x000fe20000000006 */
[----:B------:R-:W-:Y:S01]  /*0e20*/  FFMA R27, R2, R28, R27 ;  /* 0x0000001c021b7223 */ /* 0x000fe2000000001b */
[----:B------:R-:W-:Y:S01]  /*0e30*/  FMUL R4, R4, R19 ;  /* 0x0000001304047220 */ /* 0x000fe20000400000 */
[-C--:B0-----:R-:W-:Y:S01]  /*0e40*/  FFMA R19, R19, R20.reuse, R18 ;  /* 0x0000001413137223 */ /* 0x081fe20000000012 */
[CC--:B------:R-:W-:Y:S01]  /*0e50*/  FFMA R21, R20.reuse, R5.reuse, R21 ;  /* 0x0000000514157223 */ /* 0x0c0fe20000000015 */
[----:B------:R-:W-:Y:S01]  /*0e60*/  FFMA R18, R20, R5, R3 ;  /* 0x0000000514127223 */ /* 0x000fe20000000003 */
[----:B------:R-:W-:-:S07]  /*0e70*/  FFMA R20, R4, R20, R27 ;  /* 0x0000001404147223 */ /* 0x000fce000000001b */
.L_x_64:
[----:B------:R-:W-:Y:S05]  /*0e80*/  BRA.U !UP1, `(.L_x_63) ;  /* 0x0000000109e07547 */ /* 0x000fea000b800000 */
[----:B------:R-:W-:Y:S02]  /*0e90*/  UISETP.NE.AND UP0, UPT, UR7, 0x1, UPT ;  /* 0x000000010700788c */ /* 0x000fe4000bf05270 */
[----:B------:R-:W-:-:S04]  /*0ea0*/  ULOP3.LUT UR6, UR9, 0x1, URZ, 0xc0, !UPT ;  /* 0x0000000109067892 */ /* 0x000fc8000f8ec0ff */
[----:B------:R-:W-:-:S03]  /*0eb0*/  UISETP.NE.U32.AND UP1, UPT, UR6, 0x1, UPT ;  /* 0x000000010600788c */ /* 0x000fc6000bf25070 */
[----:B------:R-:W-:Y:S08]  /*0ec0*/  BRA.U !UP0, `(.L_x_65) ;  /* 0x0000000108847547 */ /* 0x000ff0000b800000 */
[C---:B------:R-:W-:Y:S02]  /*0ed0*/  SHF.L.U32 R13, R12.reuse, 0x2, RZ ;  /* 0x000000020c0d7819 */ /* 0x040fe400000006ff */
[C---:B------:R-:W-:Y:S02]  /*0ee0*/  IADD3 R6, PT, PT, R12.reuse, UR23, RZ ;  /* 0x000000170c067c10 */ /* 0x040fe4000fffe0ff */
[----:B------:R-:W0:Y:S01]  /*0ef0*/  LDC.64 R2, c[0x3][R13+0x7540] ;  /* 0x00dd50000d027b82 */ /* 0x000e220000000a00 */
[----:B------:R-:W-:Y:S02]  /*0f00*/  IADD3 R25, PT, PT, R12, UR23, RZ ;  /* 0x000000170c197c10 */ /* 0x000fe4000fffe0ff */
[----:B------:R-:W-:Y:S02]  /*0f10*/  SHF.L.U32 R24, R6, 0x2, RZ ;  /* 0x0000000206187819 */ /* 0x000fe400000006ff */
[----:B------:R-:W-:Y:S02]  /*0f20*/  SHF.L.U32 R26, R25, 0x2, RZ ;  /* 0x00000002191a7819 */ /* 0x000fe400000006ff */
[----:B------:R-:W-:Y:S01]  /*0f30*/  IADD3 R12, PT, PT, R12, 0x2, RZ ;  /* 0x000000020c0c7810 */ /* 0x000fe20007ffe0ff */
[----:B------:R-:W1:Y:S08]  /*0f40*/  LDC.64 R4, c[0x3][R13+0x74c0] ;  /* 0x00dd30000d047b82 */ /* 0x000e700000000a00 */
[----:B------:R-:W2:Y:S08]  /*0f50*/  LDC.64 R6, c[0x3][R13+0x7400] ;  /* 0x00dd00000d067b82 */ /* 0x000eb00000000a00 */
[----:B------:R-:W3:Y:S01]  /*0f60*/  LDC R24, c[0x3][R24] ;  /* 0x00c0000018187b82 */ /* 0x000ee20000000800 */
[----:B0----5:R-:W-:-:S07]  /*0f70*/  FMUL R25, R16, R2 ;  /* 0x0000000210197220 */ /* 0x021fce0000400000 */
        /* <DEDUP_REMOVED lines=12> */
[CC--:B---3--:R-:W-:Y:S01]  /*1040*/  FFMA R21, R24.reuse, R3.reuse, R21 ;  /* 0x0000000318157223 */ /* 0x0c8fe20000000015 */
[----:B------:R-:W-:Y:S01]  /*1050*/  FFMA R3, R24, R3, R18 ;  /* 0x0000000318037223 */ /* 0x000fe20000000012 */
[-C--:B------:R-:W-:Y:S01]  /*1060*/  FMUL R18, RZ, R7.reuse ;  /* 0x00000007ff127220 */ /* 0x080fe20000400000 */
[-C--:B------:R-:W-:Y:S01]  /*1070*/  FFMA R2, R6, R24.reuse, R19 ;  /* 0x0000001806027223 */ /* 0x080fe20000000013 */
[----:B------:R-:W-:Y:S01]  /*1080*/  FFMA R27, R27, R24, R20 ;  /* 0x000000181b1b7223 */ /* 0x000fe20000000014 */
[----:B------:R-:W-:Y:S01]  /*1090*/  FMUL R4, R4, R7 ;  /* 0x0000000704047220 */ /* 0x000fe20000400000 */
[C---:B0-----:R-:W-:Y:S01]  /*10a0*/  FFMA R21, R26.reuse, R18, R21 ;  /* 0x000000121a157223 */ /* 0x041fe20000000015 */
[----:B------:R-:W-:Y:S01]  /*10b0*/  FFMA R19, R7, R26, R2 ;  /* 0x0000001a07137223 */ /* 0x000fe20000000002 */
[----:B------:R-:W-:Y:S01]  /*10c0*/  FFMA R18, R26, R18, R3 ;  /* 0x000000121a127223 */ /* 0x000fe20000000003 */
[----:B------:R-:W-:-:S07]  /*10d0*/  FFMA R20, R4, R26, R27 ;  /* 0x0000001a04147223 */ /* 0x000fce000000001b */
.L_x_65:
[----:B------:R-:W-:Y:S05]  /*10e0*/  BRA.U UP1, `(.L_x_63) ;  /* 0x0000000101487547 */ /* 0x000fea000b800000 */
[C---:B------:R-:W-:Y:S02]  /*10f0*/  SHF.L.U32 R2, R12.reuse, 0x2, RZ ;  /* 0x000000020c027819 */ /* 0x040fe400000006ff */
[----:B------:R-:W-:Y:S02]  /*1100*/  IADD3 R12, PT, PT, R12, UR23, RZ ;  /* 0x000000170c0c7c10 */ /* 0x000fe4000fffe0ff */
[----:B------:R-:W0:Y:S02]  /*1110*/  LDC R5, c[0x3][R2+0x7540] ;  /* 0x00dd500002057b82 */ /* 0x000e240000000800 */
[----:B------:R-:W-:-:S06]  /*1120*/  SHF.L.U32 R12, R12, 0x2, RZ ;  /* 0x000000020c0c7819 */ /* 0x000fcc00000006ff */
[----:B------:R-:W1:Y:S08]  /*1130*/  LDC R3, c[0x3][R2+0x74c0] ;  /* 0x00dd300002037b82 */ /* 0x000e700000000800 */
[----:B------:R-:W2:Y:S08]  /*1140*/  LDC R6, c[0x3][R2+0x7400] ;  /* 0x00dd000002067b82 */ /* 0x000eb00000000800 */
[----:B------:R-:W3:Y:S01]  /*1150*/  LDC R12, c[0x3][R12] ;  /* 0x00c000000c0c7b82 */ /* 0x000ee20000000800 */
[----:B0----5:R-:W-:Y:S01]  /*1160*/  FMUL R7, R16, R5 ;  /* 0x0000000510077220 */ /* 0x021fe20000400000 */
[----:B-1----:R-:W-:-:S03]  /*1170*/  FADD R4, -R3, 1 ;  /* 0x3f80000003047421 */ /* 0x002fc60000000100 */
[----:B------:R-:W-:Y:S01]  /*1180*/  FFMA R14, R14, R3, R7 ;  /* 0x000000030e0e7223 */ /* 0x000fe20000000007 */
[----:B------:R-:W-:-:S04]  /*1190*/  FADD R4, -R5, R4 ;  /* 0x0000000405047221 */ /* 0x000fc80000000100 */
[----:B------:R-:W-:Y:S01]  /*11a0*/  FFMA R4, R17, R4, R14 ;  /* 0x0000000411047223 */ /* 0x000fe2000000000e */
[----:B--2---:R-:W-:-:S03]  /*11b0*/  FMUL R5, RZ, R6 ;  /* 0x00000006ff057220 */ /* 0x004fc60000400000 */
[----:B------:R-:W-:Y:S01]  /*11c0*/  FMUL R3, R4, R6 ;  /* 0x0000000604037220 */ /* 0x000fe20000400000 */
[-C--:B---3--:R-:W-:Y:S01]  /*11d0*/  FFMA R19, R6, R12.reuse, R19 ;  /* 0x0000000c06137223 */ /* 0x088fe20000000013 */
[CC--:B------:R-:W-:Y:S01]  /*11e0*/  FFMA R21, R12.reuse, R5.reuse, R21 ;  /* 0x000000050c157223 */ /* 0x0c0fe20000000015 */
[----:B------:R-:W-:Y:S01]  /*11f0*/  FFMA R18, R12, R5, R18 ;  /* 0x000000050c127223 */ /* 0x000fe20000000012 */
[----:B------:R-:W-:-:S07]  /*1200*/  FFMA R20, R3, R12, R20 ;  /* 0x0000000c03147223 */ /* 0x000fce0000000014 */
.L_x_63:
[----:B------:R-:W0:Y:S08]  /*1210*/  LDC R5, c[0x0][0x3c8] ;  /* 0x0000f200ff057b82 */ /* 0x000e300000000800 */
[----:B------:R-:W1:Y:S08]  /*1220*/  LDC.64 R2, c[0x0][0x380] ;  /* 0x0000e000ff027b82 */ /* 0x000e700000000a00 */
[----:B-----5:R-:W2:Y:S01]  /*1230*/  LDC R14, c[0x0][0x3c4] ;  /* 0x0000f100ff0e7b82 */ /* 0x020ea20000000800 */
[----:B0-----:R-:W-:Y:S01]  /*1240*/  IMAD R5, R5, UR4, R0 ;  /* 0x0000000405057c24 */ /* 0x001fe2000f8e0200 */
[----:B------:R-:W-:-:S03]  /*1250*/  UIADD3 UR4, UPT, UPT, UR4, 0x1, URZ ;  /* 0x0000000104047890 */ /* 0x000fc6000fffe0ff */
[----:B-1----:R-:W-:-:S05]  /*1260*/  IMAD.WIDE R2, R5, 0x4, R2 ;  /* 0x0000000405027825 */ /* 0x002fca00078e0202 */
[----:B------:R0:W-:Y:S01]  /*1270*/  STG.E desc[UR18][R2.64], R20 ;  /* 0x0000001402007986 */ /* 0x0001e2000c101912 */
[----:B------:R-:W-:Y:S01]  /*1280*/  IMAD.WIDE R4, R15, 0x4, R2 ;  /* 0x000000040f047825 */ /* 0x000fe200078e0202 */
[----:B--2---:R-:W-:-:S04]  /*1290*/  ISETP.NE.AND P0, PT, R14, UR4, PT ;  /* 0x000000040e007c0c */ /* 0x004fc8000bf05270 */
[----:B------:R0:W-:Y:S01]  /*12a0*/  STG.E desc[UR18][R4.64], R21 ;  /* 0x0000001504007986 */ /* 0x0001e2000c101912 */
[----:B------:R-:W-:-:S05]  /*12b0*/  IMAD.WIDE R6, R15, 0x4, R4 ;  /* 0x000000040f067825 */ /* 0x000fca00078e0204 */
[----:B------:R0:W-:Y:S01]  /*12c0*/  STG.E desc[UR18][R6.64], R19 ;  /* 0x0000001306007986 */ /* 0x0001e2000c101912 */
[----:B------:R-:W-:-:S05]  /*12d0*/  IMAD.WIDE R12, R15, 0x4, R6 ;  /* 0x000000040f0c7825 */ /* 0x000fca00078e0206 */
[----:B------:R0:W-:Y:S01]  /*12e0*/  STG.E desc[UR18][R12.64], R18 ;  /* 0x000000120c007986 */ /* 0x0001e2000c101912 */
[----:B------:R-:W-:Y:S05]  /*12f0*/  @!P0 EXIT ;  /* 0x000000000000894d */ /* 0x000fea0003800000 */
[----:B------:R-:W-:Y:S05]  /*1300*/  BRA `(.L_x_66) ;  /* 0xffffffec00a47947 */ /* 0x000fea000383ffff */
.L_x_60:
[C---:B------:R-:W-:Y:S01]  /*1310*/  ISETP.GE.U32.AND P1, PT, R2.reuse, 0x8, PT ;  /* 0x000000080200780c */ /* 0x040fe20003f26070 */
[----:B------:R-:W-:Y:S01]  /*1320*/  HFMA2 R0, -RZ, RZ, 0, 0 ;  /* 0x00000000ff007431 */ /* 0x000fe200000001ff */
[----:B------:R-:W-:-:S04]  /*1330*/  LOP3.LUT R5, R2, 0x7, RZ, 0xc0, !PT ;  /* 0x0000000702057812 */ /* 0x000fc800078ec0ff */
[----:B------:R-:W-:-:S07]  /*1340*/  ISETP.NE.AND P0, PT, R5, RZ, PT ;  /* 0x000000ff0500720c */ /* 0x000fce0003f05270 */
[----:B------:R-:W-:Y:S06]  /*1350*/  @!P1 BRA `(.L_x_67) ;  /* 0x00000000005c9947 */ /* 0x000fec0003800000 */
[----:B------:R-:W0:Y:S01]  /*1360*/  LDC.64 R6, c[0x0][0x380] ;  /* 0x0000e000ff067b82 */ /* 0x000e220000000a00 */
[----:B------:R-:W-:Y:S01]  /*1370*/  LOP3.LUT R0, R2, 0x7ffffff8, RZ, 0xc0, !PT ;  /* 0x7ffffff802007812 */ /* 0x000fe200078ec0ff */
[----:B------:R-:W-:-:S06]  /*1380*/  UMOV UR4, URZ ;  /* 0x000000ff00047c82 */ /* 0x000fcc0008000000 */
.L_x_68:
[----:B-1----:R-:W-:Y:S01]  /*1390*/  IMAD R9, R3, UR4, R4 ;  /* 0x0000000403097c24 */ /* 0x002fe2000f8e0204 */
[----:B------:R-:W-:-:S03]  /*13a0*/  UIADD3 UR4, UPT, UPT, UR4, 0x8, URZ ;  /* 0x0000000804047890 */ /* 0x000fc6000fffe0ff */
[----:B0-----:R-:W-:-:S03]  /*13b0*/  IMAD.WIDE R8, R9, 0x4, R6 ;  /* 0x0000000409087825 */ /* 0x001fc600078e0206 */
[----:B------:R-:W-:Y:S02]  /*13c0*/  ISETP.NE.AND P1, PT, R0, UR4, PT ;  /* 0x0000000400007c0c */ /* 0x000fe4000bf25270 */
[----:B------:R1:W-:Y:S01]  /*13d0*/  STG.E desc[UR18][R8.64], RZ ;  /* 0x000000ff08007986 */ /* 0x0003e2000c101912 */
[----:B------:R-:W-:-:S05]  /*13e0*/  IMAD.WIDE R10, R3, 0x4, R8 ;  /* 0x00000004030a7825 */ /* 0x000fca00078e0208 */
        /* <DEDUP_REMOVED lines=13> */
[----:B------:R-:W-:Y:S05]  /*14c0*/  @P1 BRA `(.L_x_68) ;  /* 0xfffffffc00b01947 */ /* 0x000fea000383ffff */
.L_x_67:
[----:B------:R-:W-:Y:S05]  /*14d0*/  @!P0 EXIT ;  /* 0x000000000000894d */ /* 0x000fea0003800000 */
[----:B------:R-:W-:Y:S02]  /*14e0*/  ISETP.GE.U32.AND P0, PT, R5, 0x4, PT ;  /* 0x000000040500780c */ /* 0x000fe40003f06070 */
[----:B-1----:R-:W-:-:S04]  /*14f0*/  LOP3.LUT R14, R2, 0x3, RZ, 0xc0, !PT ;  /* 0x00000003020e7812 */ /* 0x002fc800078ec0ff */
[----:B------:R-:W-:-:S07]  /*1500*/  ISETP.NE.AND P1, PT, R14, RZ, PT ;  /* 0x000000ff0e00720c */ /* 0x000fce0003f25270 */
[----:B------:R-:W-:Y:S06]  /*1510*/  @!P0 BRA `(.L_x_69) ;  /* 0x00000000002c8947 */ /* 0x000fec0003800000 */
[----:B------:R-:W0:Y:S01]  /*1520*/  LDC.64 R6, c[0x0][0x380] ;  /* 0x0000e000ff067b82 */ /* 0x000e220000000a00 */
[C---:B------:R-:W-:Y:S01]  /*1530*/  IMAD R5, R0.reuse, R3, R4 ;  /* 0x0000000300057224 */ /* 0x040fe200078e0204 */
[----:B------:R-:W-:-:S03]  /*1540*/  IADD3 R0, PT, PT, R0, 0x4, RZ ;  /* 0x0000000400007810 */ /* 0x000fc60007ffe0ff */
[----:B0-----:R-:W-:-:S05]  /*1550*/  IMAD.WIDE R6, R5, 0x4, R6 ;  /* 0x0000000405067825 */ /* 0x001fca00078e0206 */
[----:B------:R0:W-:Y:S01]  /*1560*/  STG.E desc[UR18][R6.64], RZ ;  /* 0x000000ff06007986 */ /* 0x0001e2000c101912 */
[----:B------:R-:W-:-:S05]  /*1570*/  IMAD.WIDE R8, R3, 0x4, R6 ;  /* 0x0000000403087825 */ /* 0x000fca00078e0206 */
[----:B------:R0:W-:Y:S01]  /*1580*/  STG.E desc[UR18][R8.64], RZ ;  /* 0x000000ff08007986 */ /* 0x0001e2000c101912 */
[----:B------:R-:W-:-:S05]  /*1590*/  IMAD.WIDE R10, R3, 0x4, R8 ;  /* 0x00000004030a7825 */ /* 0x000fca00078e0208 */
[----:B------:R0:W-:Y:S01]  /*15a0*/  STG.E desc[UR18][R10.64], RZ ;  /* 0x000000ff0a007986 */ /* 0x0001e2000c101912 */
[----:B------:R-:W-:-:S05]  /*15b0*/  IMAD.WIDE R12, R3, 0x4, R10 ;  /* 0x00000004030c7825 */ /* 0x000fca00078e020a */
[----:B------:R0:W-:Y:S02]  /*15c0*/  STG.E desc[UR18][R12.64], RZ ;  /* 0x000000ff0c007986 */ /* 0x0001e4000c101912 */
.L_x_69:
[----:B------:R-:W-:Y:S05]  /*15d0*/  @!P1 EXIT ;  /* 0x000000000000994d */ /* 0x000fea0003800000 */
[----:B------:R-:W-:Y:S02]  /*15e0*/  ISETP.NE.AND P0, PT, R14, 0x1, PT ;  /* 0x000000010e00780c */ /* 0x000fe40003f05270 */
[----:B------:R-:W-:-:S04]  /*15f0*/  LOP3.LUT R2, R2, 0x1, RZ, 0xc0, !PT ;  /* 0x0000000102027812 */ /* 0x000fc800078ec0ff */
[----:B------:R-:W-:-:S07]  /*1600*/  ISETP.NE.U32.AND P1, PT, R2, 0x1, PT ;  /* 0x000000010200780c */ /* 0x000fce0003f25070 */
[----:B------:R-:W-:Y:S06]  /*1610*/  @!P0 BRA `(.L_x_70) ;  /* 0x00000000001c8947 */ /* 0x000fec0003800000 */
[----:B0-----:R-:W0:Y:S01]  /*1620*/  LDC.64 R6, c[0x0][0x380] ;  /* 0x0000e000ff067b82 */ /* 0x001e220000000a00 */
[C---:B------:R-:W-:Y:S01]  /*1630*/  IMAD R5, R0.reuse, R3, R4 ;  /* 0x0000000300057224 */ /* 0x040fe200078e0204 */
[----:B------:R-:W-:-:S03]  /*1640*/  IADD3 R0, PT, PT, R0, 0x2, RZ ;  /* 0x0000000200007810 */ /* 0x000fc60007ffe0ff */
[----:B0-----:R-:W-:-:S05]  /*1650*/  IMAD.WIDE R6, R5, 0x4, R6 ;  /* 0x0000000405067825 */ /* 0x001fca00078e0206 */
[----:B------:R1:W-:Y:S01]  /*1660*/  STG.E desc[UR18][R6.64], RZ ;  /* 0x000000ff06007986 */ /* 0x0003e2000c101912 */
[----:B------:R-:W-:-:S05]  /*1670*/  IMAD.WIDE R8, R3, 0x4, R6 ;  /* 0x0000000403087825 */ /* 0x000fca00078e0206 */
[----:B------:R1:W-:Y:S02]  /*1680*/  STG.E desc[UR18][R8.64], RZ ;  /* 0x000000ff08007986 */ /* 0x0003e4000c101912 */
.L_x_70:
[----:B------:R-:W-:Y:S05]  /*1690*/  @P1 EXIT ;  /* 0x000000000000194d */ /* 0x000fea0003800000 */
[----:B01----:R-:W0:Y:S01]  /*16a0*/  LDC.64 R6, c[0x0][0x380] ;  /* 0x0000e000ff067b82 */ /* 0x003e220000000a00 */
[----:B------:R-:W-:-:S04]  /*16b0*/  IMAD R3, R0, R3, R4 ;  /* 0x0000000300037224 */ /* 0x000fc800078e0204 */
[----:B0-----:R-:W-:-:S05]  /*16c0*/  IMAD.WIDE R2, R3, 0x4, R6 ;  /* 0x0000000403027825 */ /* 0x001fca00078e0206 */
[----:B------:R-:W-:Y:S01]  /*16d0*/  STG.E desc[UR18][R2.64], RZ ;  /* 0x000000ff02007986 */ /* 0x000fe2000c101912 */
[----:B------:R-:W-:Y:S05]  /*16e0*/  EXIT ;  /* 0x000000000000794d */ /* 0x000fea0003800000 */
.L_x_71:
        /* <DEDUP_REMOVED lines=9> */
.L_x_83:


//--------------------- .nv.shared.reserved.0     --------------------------
	.section	.nv.shared.reserved.0,"aw",@nobits
	.weak		__nv_reservedSMEM_offset_0_alias
	.size		__nv_reservedSMEM_offset_0_alias, 0, 64
	.other		__nv_reservedSMEM_offset_0_alias,@"STO_CUDA_RESERVED_SHARED STV_DEFAULT"
__nv_reservedSMEM_offset_0_alias:
	.zero		0
	.zero		64


//--------------------- .nv.shared._Z12min_jacobianPfS_i --------------------------
	.section	.nv.shared._Z12min_jacobianPfS_i,"aw",@nobits
	.sectionflags	@""
	.align	4
.nv.shared._Z12min_jacobianPfS_i:
	.zero		2048


//--------------------- .nv.constant0._Z15preval_partialsPfS_S_S_S_S_S_S_S_S_i --------------------------
	.section	.nv.constant0._Z15preval_partialsPfS_S_S_S_S_S_S_S_S_i,"a",@progbits
	.sectionflags	@""
	.align	4
.nv.constant0._Z15preval_partialsPfS_S_S_S_S_S_S_S_S_i:
	.zero		980


//--------------------- .nv.constant0._Z24preval_normals_directionPfS_S_S_S_S_S_S_PiS0_i --------------------------
	.section	.nv.constant0._Z24preval_normals_directionPfS_S_S_S_S_S_S_PiS0_i,"a",@progbits
	.sectionflags	@""
	.align	4
.nv.constant0._Z24preval_normals_directionPfS_S_S_S_S_S_S_PiS0_i:
	.zero		980


//--------------------- .nv.constant0._Z14preval_normalsPfS_S_S_S_S_S_S_S_S_S_S_Pii --------------------------
	.section	.nv.constant0._Z14preval_normalsPfS_S_S_S_S_S_S_S_S_S_S_Pii,"a",@progbits
	.sectionflags	@""
	.align	4
.nv.constant0._Z14preval_normalsPfS_S_S_S_S_S_S_S_S_S_S_Pii:
	.zero		1004


//--------------------- .nv.constant0._Z15preval_jacobianPfS_S_S_S_S_S_i --------------------------
	.section	.nv.constant0._Z15preval_jacobianPfS_S_S_S_S_S_i,"a",@progbits
	.sectionflags	@""
	.align	4
.nv.constant0._Z15preval_jacobianPfS_S_S_S_S_S_i:
	.zero		956


//--------------------- .nv.constant0._Z18preval_side_lengthPfS_S_S_S_i --------------------------
	.section	.nv.constant0._Z18preval_side_lengthPfS_S_S_S_i,"a",@progbits
	.sectionflags	@""
	.align	4
.nv.constant0._Z18preval_side_lengthPfS_S_S_S_i:
	.zero		940


//--------------------- .nv.constant0._Z12min_jacobianPfS_i --------------------------
	.section	.nv.constant0._Z12min_jacobianPfS_i,"a",@progbits
	.sectionflags	@""
	.align	4
.nv.constant0._Z12min_jacobianPfS_i:
	.zero		916


//--------------------- .nv.constant0._Z15init_conditionsPfS_S_S_S_S_S_S_iii --------------------------
	.section	.nv.constant0._Z15init_conditionsPfS_S_S_S_S_S_S_iii,"a",@progbits
	.sectionflags	@""
	.align	4
.nv.constant0._Z15init_conditionsPfS_S_S_S_S_S_S_iii:
	.zero		972


//--------------------- SYMBOLS --------------------------

	.type		.nv.reservedSmem.offset0,@object
	.size		.nv.reservedSmem.offset0,0x4
	.type		.nv.reservedSmem.cap,@object
	.size		.nv.reservedSmem.cap,0x4
